//
// Generated by NVIDIA NVVM Compiler
//
// Compiler Build ID: CL-36424714
// Cuda compilation tools, release 13.0, V13.0.88
// Based on NVVM 20.0.0
//

.version 9.0
.target sm_100
.address_size 64

	// .globl	_Z16gelu_base_kernelPfS_j

.visible .entry _Z16gelu_base_kernelPfS_j(
	.param .u64 .ptr .align 1 _Z16gelu_base_kernelPfS_j_param_0,
	.param .u64 .ptr .align 1 _Z16gelu_base_kernelPfS_j_param_1,
	.param .u32 _Z16gelu_base_kernelPfS_j_param_2
)
{
	.reg .pred 	%p<5>;
	.reg .b32 	%r<11>;
	.reg .b32 	%f<24>;
	.reg .b64 	%rd<8>;

	ld.param.u64 	%rd3, [_Z16gelu_base_kernelPfS_j_param_0];
	ld.param.u64 	%rd4, [_Z16gelu_base_kernelPfS_j_param_1];
	ld.param.u32 	%r6, [_Z16gelu_base_kernelPfS_j_param_2];
	mov.u32 	%r7, %ctaid.x;
	mov.u32 	%r1, %ntid.x;
	mov.u32 	%r8, %tid.x;
	mad.lo.s32 	%r10, %r7, %r1, %r8;
	setp.ge.u32 	%p1, %r10, %r6;
	@%p1 bra 	$L__BB0_3;
	mov.u32 	%r9, %nctaid.x;
	mul.lo.s32 	%r3, %r1, %r9;
	cvta.to.global.u64 	%rd1, %rd4;
	cvta.to.global.u64 	%rd2, %rd3;
$L__BB0_2:
	mul.wide.s32 	%rd5, %r10, 4;
	add.s64 	%rd6, %rd1, %rd5;
	ld.global.f32 	%f1, [%rd6];
	mul.f32 	%f2, %f1, 0f3D372713;
	mul.f32 	%f3, %f1, %f2;
	fma.rn.f32 	%f4, %f1, %f3, %f1;
	mul.f32 	%f5, %f4, 0f3F4C422A;
	abs.f32 	%f6, %f5;
	mul.f32 	%f7, %f6, 0f4038AA3B;
	ex2.approx.ftz.f32 	%f8, %f7;
	add.f32 	%f9, %f8, 0f3F800000;
	rcp.approx.ftz.f32 	%f10, %f9;
	fma.rn.f32 	%f11, %f10, 0fC0000000, 0f3F800000;
	setp.ge.f32 	%p2, %f6, 0f41102CB4;
	selp.f32 	%f12, 0f3F800000, %f11, %p2;
	copysign.f32 	%f13, %f5, %f12;
	mul.f32 	%f14, %f5, %f5;
	fma.rn.f32 	%f15, %f14, 0f3C80F082, 0fBD563CAE;
	fma.rn.f32 	%f16, %f15, %f14, 0f3E085941;
	fma.rn.f32 	%f17, %f16, %f14, 0fBEAAA9ED;
	fma.rn.f32 	%f18, %f17, %f14, 0f00000000;
	fma.rn.f32 	%f19, %f18, %f5, %f5;
	setp.ge.f32 	%p3, %f6, 0f3F19999A;
	selp.f32 	%f20, %f13, %f19, %p3;
	mul.f32 	%f21, %f1, 0f3F000000;
	add.f32 	%f22, %f20, 0f3F800000;
	mul.f32 	%f23, %f21, %f22;
	add.s64 	%rd7, %rd2, %rd5;
	st.global.f32 	[%rd7], %f23;
	add.s32 	%r10, %r10, %r3;
	setp.lt.u32 	%p4, %r10, %r6;
	@%p4 bra 	$L__BB0_2;
$L__BB0_3:
	ret;

}
	// .globl	_Z19gelu_vector2_kernelPfS_j
.visible .entry _Z19gelu_vector2_kernelPfS_j(
	.param .u64 .ptr .align 1 _Z19gelu_vector2_kernelPfS_j_param_0,
	.param .u64 .ptr .align 1 _Z19gelu_vector2_kernelPfS_j_param_1,
	.param .u32 _Z19gelu_vector2_kernelPfS_j_param_2
)
{
	.reg .pred 	%p<10>;
	.reg .b32 	%r<15>;
	.reg .b32 	%f<70>;
	.reg .b64 	%rd<11>;

	ld.param.u64 	%rd3, [_Z19gelu_vector2_kernelPfS_j_param_0];
	ld.param.u64 	%rd4, [_Z19gelu_vector2_kernelPfS_j_param_1];
	ld.param.u32 	%r7, [_Z19gelu_vector2_kernelPfS_j_param_2];
	cvta.to.global.u64 	%rd1, %rd3;
	cvta.to.global.u64 	%rd2, %rd4;
	mov.u32 	%r8, %ctaid.x;
	mov.u32 	%r1, %ntid.x;
	mov.u32 	%r9, %tid.x;
	mad.lo.s32 	%r2, %r8, %r1, %r9;
	shr.u32 	%r3, %r7, 1;
	setp.ge.u32 	%p1, %r2, %r3;
	@%p1 bra 	$L__BB1_3;
	mov.u32 	%r10, %nctaid.x;
	mul.lo.s32 	%r4, %r1, %r10;
	mov.u32 	%r14, %r2;
$L__BB1_2:
	mul.wide.u32 	%rd5, %r14, 8;
	add.s64 	%rd6, %rd2, %rd5;
	ld.global.v2.f32 	{%f1, %f2}, [%rd6];
	mul.f32 	%f3, %f1, 0f3D372713;
	mul.f32 	%f4, %f1, %f3;
	fma.rn.f32 	%f5, %f1, %f4, %f1;
	mul.f32 	%f6, %f5, 0f3F4C422A;
	abs.f32 	%f7, %f6;
	mul.f32 	%f8, %f7, 0f4038AA3B;
	ex2.approx.ftz.f32 	%f9, %f8;
	add.f32 	%f10, %f9, 0f3F800000;
	rcp.approx.ftz.f32 	%f11, %f10;
	fma.rn.f32 	%f12, %f11, 0fC0000000, 0f3F800000;
	setp.ge.f32 	%p2, %f7, 0f41102CB4;
	selp.f32 	%f13, 0f3F800000, %f12, %p2;
	copysign.f32 	%f14, %f6, %f13;
	mul.f32 	%f15, %f6, %f6;
	fma.rn.f32 	%f16, %f15, 0f3C80F082, 0fBD563CAE;
	fma.rn.f32 	%f17, %f16, %f15, 0f3E085941;
	fma.rn.f32 	%f18, %f17, %f15, 0fBEAAA9ED;
	fma.rn.f32 	%f19, %f18, %f15, 0f00000000;
	fma.rn.f32 	%f20, %f19, %f6, %f6;
	setp.ge.f32 	%p3, %f7, 0f3F19999A;
	selp.f32 	%f21, %f14, %f20, %p3;
	mul.f32 	%f22, %f1, 0f3F000000;
	add.f32 	%f23, %f21, 0f3F800000;
	mul.f32 	%f24, %f22, %f23;
	mul.f32 	%f25, %f2, 0f3D372713;
	mul.f32 	%f26, %f2, %f25;
	fma.rn.f32 	%f27, %f2, %f26, %f2;
	mul.f32 	%f28, %f27, 0f3F4C422A;
	abs.f32 	%f29, %f28;
	mul.f32 	%f30, %f29, 0f4038AA3B;
	ex2.approx.ftz.f32 	%f31, %f30;
	add.f32 	%f32, %f31, 0f3F800000;
	rcp.approx.ftz.f32 	%f33, %f32;
	fma.rn.f32 	%f34, %f33, 0fC0000000, 0f3F800000;
	setp.ge.f32 	%p4, %f29, 0f41102CB4;
	selp.f32 	%f35, 0f3F800000, %f34, %p4;
	copysign.f32 	%f36, %f28, %f35;
	mul.f32 	%f37, %f28, %f28;
	fma.rn.f32 	%f38, %f37, 0f3C80F082, 0fBD563CAE;
	fma.rn.f32 	%f39, %f38, %f37, 0f3E085941;
	fma.rn.f32 	%f40, %f39, %f37, 0fBEAAA9ED;
	fma.rn.f32 	%f41, %f40, %f37, 0f00000000;
	fma.rn.f32 	%f42, %f41, %f28, %f28;
	setp.ge.f32 	%p5, %f29, 0f3F19999A;
	selp.f32 	%f43, %f36, %f42, %p5;
	mul.f32 	%f44, %f2, 0f3F000000;
	add.f32 	%f45, %f43, 0f3F800000;
	mul.f32 	%f46, %f44, %f45;
	add.s64 	%rd7, %rd1, %rd5;
	st.global.v2.f32 	[%rd7], {%f24, %f46};
	add.s32 	%r14, %r14, %r4;
	setp.lt.u32 	%p6, %r14, %r3;
	@%p6 bra 	$L__BB1_2;
$L__BB1_3:
	and.b32  	%r11, %r7, 1;
	setp.ge.s32 	%p7, %r2, %r11;
	@%p7 bra 	$L__BB1_5;
	not.b32 	%r12, %r2;
	add.s32 	%r13, %r7, %r12;
	mul.wide.u32 	%rd8, %r13, 4;
	add.s64 	%rd9, %rd2, %rd8;
	ld.global.f32 	%f47, [%rd9];
	mul.f32 	%f48, %f47, 0f3D372713;
	mul.f32 	%f49, %f47, %f48;
	fma.rn.f32 	%f50, %f47, %f49, %f47;
	mul.f32 	%f51, %f50, 0f3F4C422A;
	abs.f32 	%f52, %f51;
	mul.f32 	%f53, %f52, 0f4038AA3B;
	ex2.approx.ftz.f32 	%f54, %f53;
	add.f32 	%f55, %f54, 0f3F800000;
	rcp.approx.ftz.f32 	%f56, %f55;
	fma.rn.f32 	%f57, %f56, 0fC0000000, 0f3F800000;
	setp.ge.f32 	%p8, %f52, 0f41102CB4;
	selp.f32 	%f58, 0f3F800000, %f57, %p8;
	copysign.f32 	%f59, %f51, %f58;
	mul.f32 	%f60, %f51, %f51;
	fma.rn.f32 	%f61, %f60, 0f3C80F082, 0fBD563CAE;
	fma.rn.f32 	%f62, %f61, %f60, 0f3E085941;
	fma.rn.f32 	%f63, %f62, %f60, 0fBEAAA9ED;
	fma.rn.f32 	%f64, %f63, %f60, 0f00000000;
	fma.rn.f32 	%f65, %f64, %f51, %f51;
	setp.ge.f32 	%p9, %f52, 0f3F19999A;
	selp.f32 	%f66, %f59, %f65, %p9;
	mul.f32 	%f67, %f47, 0f3F000000;
	add.f32 	%f68, %f66, 0f3F800000;
	mul.f32 	%f69, %f67, %f68;
	add.s64 	%rd10, %rd1, %rd8;
	st.global.f32 	[%rd10], %f69;
$L__BB1_5:
	ret;

}
	// .globl	_Z19gelu_vector4_kernelPfS_j
.visible .entry _Z19gelu_vector4_kernelPfS_j(
	.param .u64 .ptr .align 1 _Z19gelu_vector4_kernelPfS_j_param_0,
	.param .u64 .ptr .align 1 _Z19gelu_vector4_kernelPfS_j_param_1,
	.param .u32 _Z19gelu_vector4_kernelPfS_j_param_2
)
{
	.reg .pred 	%p<14>;
	.reg .b32 	%r<15>;
	.reg .b32 	%f<116>;
	.reg .b64 	%rd<11>;

	ld.param.u64 	%rd3, [_Z19gelu_vector4_kernelPfS_j_param_0];
	ld.param.u64 	%rd4, [_Z19gelu_vector4_kernelPfS_j_param_1];
	ld.param.u32 	%r7, [_Z19gelu_vector4_kernelPfS_j_param_2];
	cvta.to.global.u64 	%rd1, %rd3;
	cvta.to.global.u64 	%rd2, %rd4;
	mov.u32 	%r8, %ctaid.x;
	mov.u32 	%r1, %ntid.x;
	mov.u32 	%r9, %tid.x;
	mad.lo.s32 	%r2, %r8, %r1, %r9;
	shr.u32 	%r3, %r7, 2;
	setp.ge.u32 	%p1, %r2, %r3;
	@%p1 bra 	$L__BB2_3;
	mov.u32 	%r10, %nctaid.x;
	mul.lo.s32 	%r4, %r1, %r10;
	mov.u32 	%r14, %r2;
$L__BB2_2:
	mul.wide.u32 	%rd5, %r14, 16;
	add.s64 	%rd6, %rd2, %rd5;
	ld.global.v4.f32 	{%f1, %f2, %f3, %f4}, [%rd6];
	mul.f32 	%f5, %f1, 0f3D372713;
	mul.f32 	%f6, %f1, %f5;
	fma.rn.f32 	%f7, %f1, %f6, %f1;
	mul.f32 	%f8, %f7, 0f3F4C422A;
	abs.f32 	%f9, %f8;
	mul.f32 	%f10, %f9, 0f4038AA3B;
	ex2.approx.ftz.f32 	%f11, %f10;
	add.f32 	%f12, %f11, 0f3F800000;
	rcp.approx.ftz.f32 	%f13, %f12;
	fma.rn.f32 	%f14, %f13, 0fC0000000, 0f3F800000;
	setp.ge.f32 	%p2, %f9, 0f41102CB4;
	selp.f32 	%f15, 0f3F800000, %f14, %p2;
	copysign.f32 	%f16, %f8, %f15;
	mul.f32 	%f17, %f8, %f8;
	fma.rn.f32 	%f18, %f17, 0f3C80F082, 0fBD563CAE;
	fma.rn.f32 	%f19, %f18, %f17, 0f3E085941;
	fma.rn.f32 	%f20, %f19, %f17, 0fBEAAA9ED;
	fma.rn.f32 	%f21, %f20, %f17, 0f00000000;
	fma.rn.f32 	%f22, %f21, %f8, %f8;
	setp.ge.f32 	%p3, %f9, 0f3F19999A;
	selp.f32 	%f23, %f16, %f22, %p3;
	mul.f32 	%f24, %f1, 0f3F000000;
	add.f32 	%f25, %f23, 0f3F800000;
	mul.f32 	%f26, %f24, %f25;
	mul.f32 	%f27, %f2, 0f3D372713;
	mul.f32 	%f28, %f2, %f27;
	fma.rn.f32 	%f29, %f2, %f28, %f2;
	mul.f32 	%f30, %f29, 0f3F4C422A;
	abs.f32 	%f31, %f30;
	mul.f32 	%f32, %f31, 0f4038AA3B;
	ex2.approx.ftz.f32 	%f33, %f32;
	add.f32 	%f34, %f33, 0f3F800000;
	rcp.approx.ftz.f32 	%f35, %f34;
	fma.rn.f32 	%f36, %f35, 0fC0000000, 0f3F800000;
	setp.ge.f32 	%p4, %f31, 0f41102CB4;
	selp.f32 	%f37, 0f3F800000, %f36, %p4;
	copysign.f32 	%f38, %f30, %f37;
	mul.f32 	%f39, %f30, %f30;
	fma.rn.f32 	%f40, %f39, 0f3C80F082, 0fBD563CAE;
	fma.rn.f32 	%f41, %f40, %f39, 0f3E085941;
	fma.rn.f32 	%f42, %f41, %f39, 0fBEAAA9ED;
	fma.rn.f32 	%f43, %f42, %f39, 0f00000000;
	fma.rn.f32 	%f44, %f43, %f30, %f30;
	setp.ge.f32 	%p5, %f31, 0f3F19999A;
	selp.f32 	%f45, %f38, %f44, %p5;
	mul.f32 	%f46, %f2, 0f3F000000;
	add.f32 	%f47, %f45, 0f3F800000;
	mul.f32 	%f48, %f46, %f47;
	mul.f32 	%f49, %f3, 0f3D372713;
	mul.f32 	%f50, %f3, %f49;
	fma.rn.f32 	%f51, %f3, %f50, %f3;
	mul.f32 	%f52, %f51, 0f3F4C422A;
	abs.f32 	%f53, %f52;
	mul.f32 	%f54, %f53, 0f4038AA3B;
	ex2.approx.ftz.f32 	%f55, %f54;
	add.f32 	%f56, %f55, 0f3F800000;
	rcp.approx.ftz.f32 	%f57, %f56;
	fma.rn.f32 	%f58, %f57, 0fC0000000, 0f3F800000;
	setp.ge.f32 	%p6, %f53, 0f41102CB4;
	selp.f32 	%f59, 0f3F800000, %f58, %p6;
	copysign.f32 	%f60, %f52, %f59;
	mul.f32 	%f61, %f52, %f52;
	fma.rn.f32 	%f62, %f61, 0f3C80F082, 0fBD563CAE;
	fma.rn.f32 	%f63, %f62, %f61, 0f3E085941;
	fma.rn.f32 	%f64, %f63, %f61, 0fBEAAA9ED;
	fma.rn.f32 	%f65, %f64, %f61, 0f00000000;
	fma.rn.f32 	%f66, %f65, %f52, %f52;
	setp.ge.f32 	%p7, %f53, 0f3F19999A;
	selp.f32 	%f67, %f60, %f66, %p7;
	mul.f32 	%f68, %f3, 0f3F000000;
	add.f32 	%f69, %f67, 0f3F800000;
	mul.f32 	%f70, %f68, %f69;
	mul.f32 	%f71, %f4, 0f3D372713;
	mul.f32 	%f72, %f4, %f71;
	fma.rn.f32 	%f73, %f4, %f72, %f4;
	mul.f32 	%f74, %f73, 0f3F4C422A;
	abs.f32 	%f75, %f74;
	mul.f32 	%f76, %f75, 0f4038AA3B;
	ex2.approx.ftz.f32 	%f77, %f76;
	add.f32 	%f78, %f77, 0f3F800000;
	rcp.approx.ftz.f32 	%f79, %f78;
	fma.rn.f32 	%f80, %f79, 0fC0000000, 0f3F800000;
	setp.ge.f32 	%p8, %f75, 0f41102CB4;
	selp.f32 	%f81, 0f3F800000, %f80, %p8;
	copysign.f32 	%f82, %f74, %f81;
	mul.f32 	%f83, %f74, %f74;
	fma.rn.f32 	%f84, %f83, 0f3C80F082, 0fBD563CAE;
	fma.rn.f32 	%f85, %f84, %f83, 0f3E085941;
	fma.rn.f32 	%f86, %f85, %f83, 0fBEAAA9ED;
	fma.rn.f32 	%f87, %f86, %f83, 0f00000000;
	fma.rn.f32 	%f88, %f87, %f74, %f74;
	setp.ge.f32 	%p9, %f75, 0f3F19999A;
	selp.f32 	%f89, %f82, %f88, %p9;
	mul.f32 	%f90, %f4, 0f3F000000;
	add.f32 	%f91, %f89, 0f3F800000;
	mul.f32 	%f92, %f90, %f91;
	add.s64 	%rd7, %rd1, %rd5;
	st.global.v4.f32 	[%rd7], {%f26, %f48, %f70, %f92};
	add.s32 	%r14, %r14, %r4;
	setp.lt.u32 	%p10, %r14, %r3;
	@%p10 bra 	$L__BB2_2;
$L__BB2_3:
	and.b32  	%r11, %r7, 3;
	setp.ge.s32 	%p11, %r2, %r11;
	@%p11 bra 	$L__BB2_5;
	not.b32 	%r12, %r2;
	add.s32 	%r13, %r7, %r12;
	mul.wide.u32 	%rd8, %r13, 4;
	add.s64 	%rd9, %rd2, %rd8;
	ld.global.f32 	%f93, [%rd9];
	mul.f32 	%f94, %f93, 0f3D372713;
	mul.f32 	%f95, %f93, %f94;
	fma.rn.f32 	%f96, %f93, %f95, %f93;
	mul.f32 	%f97, %f96, 0f3F4C422A;
	abs.f32 	%f98, %f97;
	mul.f32 	%f99, %f98, 0f4038AA3B;
	ex2.approx.ftz.f32 	%f100, %f99;
	add.f32 	%f101, %f100, 0f3F800000;
	rcp.approx.ftz.f32 	%f102, %f101;
	fma.rn.f32 	%f103, %f102, 0fC0000000, 0f3F800000;
	setp.ge.f32 	%p12, %f98, 0f41102CB4;
	selp.f32 	%f104, 0f3F800000, %f103, %p12;
	copysign.f32 	%f105, %f97, %f104;
	mul.f32 	%f106, %f97, %f97;
	fma.rn.f32 	%f107, %f106, 0f3C80F082, 0fBD563CAE;
	fma.rn.f32 	%f108, %f107, %f106, 0f3E085941;
	fma.rn.f32 	%f109, %f108, %f106, 0fBEAAA9ED;
	fma.rn.f32 	%f110, %f109, %f106, 0f00000000;
	fma.rn.f32 	%f111, %f110, %f97, %f97;
	setp.ge.f32 	%p13, %f98, 0f3F19999A;
	selp.f32 	%f112, %f105, %f111, %p13;
	mul.f32 	%f113, %f93, 0f3F000000;
	add.f32 	%f114, %f112, 0f3F800000;
	mul.f32 	%f115, %f113, %f114;
	add.s64 	%rd10, %rd1, %rd8;
	st.global.f32 	[%rd10], %f115;
$L__BB2_5:
	ret;

}
	// .globl	_Z17gelu_half2_kernelP6__halfS0_j
.visible .entry _Z17gelu_half2_kernelP6__halfS0_j(
	.param .u64 .ptr .align 1 _Z17gelu_half2_kernelP6__halfS0_j_param_0,
	.param .u64 .ptr .align 1 _Z17gelu_half2_kernelP6__halfS0_j_param_1,
	.param .u32 _Z17gelu_half2_kernelP6__halfS0_j_param_2
)
{
	.reg .pred 	%p<10>;
	.reg .b16 	%rs<35>;
	.reg .b32 	%r<48>;
	.reg .b32 	%f<53>;
	.reg .b64 	%rd<11>;
	.reg .b64 	%fd<4>;

	ld.param.u64 	%rd3, [_Z17gelu_half2_kernelP6__halfS0_j_param_0];
	ld.param.u64 	%rd4, [_Z17gelu_half2_kernelP6__halfS0_j_param_1];
	ld.param.u32 	%r11, [_Z17gelu_half2_kernelP6__halfS0_j_param_2];
	cvta.to.global.u64 	%rd1, %rd3;
	cvta.to.global.u64 	%rd2, %rd4;
	mov.u32 	%r12, %ctaid.x;
	mov.u32 	%r1, %ntid.x;
	mov.u32 	%r13, %tid.x;
	mad.lo.s32 	%r2, %r12, %r1, %r13;
	shr.u32 	%r3, %r11, 1;
	setp.ge.u32 	%p1, %r2, %r3;
	@%p1 bra 	$L__BB3_3;
	mov.f32 	%f1, 0f3F4C422A;
	// begin inline asm
	{.reg .f16 low;
  cvt.rn.f16.f32 low, %f1;
  mov.b32 %r14, {low,low};}

	// end inline asm
	mov.f32 	%f2, 0f3D372713;
	// begin inline asm
	{.reg .f16 low;
  cvt.rn.f16.f32 low, %f2;
  mov.b32 %r15, {low,low};}

	// end inline asm
	mov.f32 	%f3, 0f3F000000;
	// begin inline asm
	{.reg .f16 low;
  cvt.rn.f16.f32 low, %f3;
  mov.b32 %r16, {low,low};}

	// end inline asm
	mov.f32 	%f4, 0f3F800000;
	// begin inline asm
	{.reg .f16 low;
  cvt.rn.f16.f32 low, %f4;
  mov.b32 %r17, {low,low};}

	// end inline asm
	mov.u32 	%r18, %nctaid.x;
	mul.lo.s32 	%r8, %r1, %r18;
	mov.u32 	%r47, %r2;
$L__BB3_2:
	mul.wide.u32 	%rd5, %r47, 4;
	add.s64 	%rd6, %rd2, %rd5;
	ld.global.u32 	%r20, [%rd6];
	// begin inline asm
	{mul.f16x2 %r19,%r20,%r20;
}
	// end inline asm
	// begin inline asm
	{mul.f16x2 %r22,%r20,%r19;
}
	// end inline asm
	// begin inline asm
	{mul.f16x2 %r25,%r15,%r22;
}
	// end inline asm
	// begin inline asm
	{add.f16x2 %r28,%r20,%r25;
}
	// end inline asm
	// begin inline asm
	{mul.f16x2 %r31,%r14,%r28;
}
	// end inline asm
	mov.b32 	{%rs1, %rs3}, %r31;
	// begin inline asm
	{  cvt.f32.f16 %f5, %rs1;}

	// end inline asm
	abs.f32 	%f9, %f5;
	mul.f32 	%f10, %f9, 0f4038AA3B;
	ex2.approx.ftz.f32 	%f11, %f10;
	add.f32 	%f12, %f11, 0f3F800000;
	rcp.approx.ftz.f32 	%f13, %f12;
	fma.rn.f32 	%f14, %f13, 0fC0000000, 0f3F800000;
	setp.ge.f32 	%p2, %f9, 0f41102CB4;
	selp.f32 	%f15, 0f3F800000, %f14, %p2;
	copysign.f32 	%f16, %f5, %f15;
	mul.f32 	%f17, %f5, %f5;
	fma.rn.f32 	%f18, %f17, 0f3C80F082, 0fBD563CAE;
	fma.rn.f32 	%f19, %f18, %f17, 0f3E085941;
	fma.rn.f32 	%f20, %f19, %f17, 0fBEAAA9ED;
	fma.rn.f32 	%f21, %f20, %f17, 0f00000000;
	fma.rn.f32 	%f22, %f21, %f5, %f5;
	setp.ge.f32 	%p3, %f9, 0f3F19999A;
	selp.f32 	%f6, %f16, %f22, %p3;
	// begin inline asm
	{  cvt.rn.f16.f32 %rs2, %f6;}

	// end inline asm
	// begin inline asm
	{  cvt.f32.f16 %f7, %rs3;}

	// end inline asm
	abs.f32 	%f23, %f7;
	mul.f32 	%f24, %f23, 0f4038AA3B;
	ex2.approx.ftz.f32 	%f25, %f24;
	add.f32 	%f26, %f25, 0f3F800000;
	rcp.approx.ftz.f32 	%f27, %f26;
	fma.rn.f32 	%f28, %f27, 0fC0000000, 0f3F800000;
	setp.ge.f32 	%p4, %f23, 0f41102CB4;
	selp.f32 	%f29, 0f3F800000, %f28, %p4;
	copysign.f32 	%f30, %f7, %f29;
	mul.f32 	%f31, %f7, %f7;
	fma.rn.f32 	%f32, %f31, 0f3C80F082, 0fBD563CAE;
	fma.rn.f32 	%f33, %f32, %f31, 0f3E085941;
	fma.rn.f32 	%f34, %f33, %f31, 0fBEAAA9ED;
	fma.rn.f32 	%f35, %f34, %f31, 0f00000000;
	fma.rn.f32 	%f36, %f35, %f7, %f7;
	setp.ge.f32 	%p5, %f23, 0f3F19999A;
	selp.f32 	%f8, %f30, %f36, %p5;
	// begin inline asm
	{  cvt.rn.f16.f32 %rs4, %f8;}

	// end inline asm
	mov.b32 	%r36, {%rs2, %rs4};
	// begin inline asm
	{add.f16x2 %r34,%r17,%r36;
}
	// end inline asm
	// begin inline asm
	{mul.f16x2 %r37,%r20,%r34;
}
	// end inline asm
	// begin inline asm
	{mul.f16x2 %r40,%r16,%r37;
}
	// end inline asm
	add.s64 	%rd7, %rd1, %rd5;
	st.global.u32 	[%rd7], %r40;
	add.s32 	%r47, %r47, %r8;
	setp.lt.u32 	%p6, %r47, %r3;
	@%p6 bra 	$L__BB3_2;
$L__BB3_3:
	and.b32  	%r43, %r11, 1;
	setp.ge.s32 	%p7, %r2, %r43;
	@%p7 bra 	$L__BB3_5;
	not.b32 	%r45, %r2;
	add.s32 	%r46, %r11, %r45;
	mul.wide.u32 	%rd8, %r46, 2;
	add.s64 	%rd9, %rd2, %rd8;
	ld.global.u16 	%rs11, [%rd9];
	mov.f64 	%fd1, 0d3FE9884533D43651;
	// begin inline asm
	{  cvt.rn.f16.f64 %rs5, %fd1;}

	// end inline asm
	mov.f64 	%fd2, 0d3FA6E4E260000000;
	// begin inline asm
	{  cvt.rn.f16.f64 %rs6, %fd2;}

	// end inline asm
	mov.f64 	%fd3, 0d3FE0000000000000;
	// begin inline asm
	{  cvt.rn.f16.f64 %rs7, %fd3;}

	// end inline asm
	mov.b32 	%r44, 1;
	// begin inline asm
	cvt.rn.f16.s32 %rs8, %r44;
	// end inline asm
	// begin inline asm
	{mul.f16 %rs9,%rs6,%rs11;
}
	// end inline asm
	// begin inline asm
	{mul.f16 %rs12,%rs9,%rs11;
}
	// end inline asm
	// begin inline asm
	{mul.f16 %rs15,%rs12,%rs11;
}
	// end inline asm
	// begin inline asm
	{add.f16 %rs18,%rs11,%rs15;
}
	// end inline asm
	// begin inline asm
	{mul.f16 %rs21,%rs5,%rs18;
}
	// end inline asm
	// begin inline asm
	{  cvt.f32.f16 %f37, %rs21;}

	// end inline asm
	abs.f32 	%f39, %f37;
	mul.f32 	%f40, %f39, 0f4038AA3B;
	ex2.approx.ftz.f32 	%f41, %f40;
	add.f32 	%f42, %f41, 0f3F800000;
	rcp.approx.ftz.f32 	%f43, %f42;
	fma.rn.f32 	%f44, %f43, 0fC0000000, 0f3F800000;
	setp.ge.f32 	%p8, %f39, 0f41102CB4;
	selp.f32 	%f45, 0f3F800000, %f44, %p8;
	copysign.f32 	%f46, %f37, %f45;
	mul.f32 	%f47, %f37, %f37;
	fma.rn.f32 	%f48, %f47, 0f3C80F082, 0fBD563CAE;
	fma.rn.f32 	%f49, %f48, %f47, 0f3E085941;
	fma.rn.f32 	%f50, %f49, %f47, 0fBEAAA9ED;
	fma.rn.f32 	%f51, %f50, %f47, 0f00000000;
	fma.rn.f32 	%f52, %f51, %f37, %f37;
	setp.ge.f32 	%p9, %f39, 0f3F19999A;
	selp.f32 	%f38, %f46, %f52, %p9;
	// begin inline asm
	{  cvt.rn.f16.f32 %rs25, %f38;}

	// end inline asm
	// begin inline asm
	{mul.f16 %rs26,%rs7,%rs11;
}
	// end inline asm
	// begin inline asm
	{add.f16 %rs29,%rs8,%rs25;
}
	// end inline asm
	// begin inline asm
	{mul.f16 %rs32,%rs26,%rs29;
}
	// end inline asm
	add.s64 	%rd10, %rd1, %rd8;
	st.global.u16 	[%rd10], %rs32;
$L__BB3_5:
	ret;

}
	// .globl	_Z25gelu_vector2_half2_kernelP6__halfS0_j
.visible .entry _Z25gelu_vector2_half2_kernelP6__halfS0_j(
	.param .u64 .ptr .align 1 _Z25gelu_vector2_half2_kernelP6__halfS0_j_param_0,
	.param .u64 .ptr .align 1 _Z25gelu_vector2_half2_kernelP6__halfS0_j_param_1,
	.param .u32 _Z25gelu_vector2_half2_kernelP6__halfS0_j_param_2
)
{
	.reg .pred 	%p<14>;
	.reg .b16 	%rs<39>;
	.reg .b32 	%r<72>;
	.reg .b32 	%f<85>;
	.reg .b64 	%rd<11>;
	.reg .b64 	%fd<4>;

	ld.param.u64 	%rd3, [_Z25gelu_vector2_half2_kernelP6__halfS0_j_param_0];
	ld.param.u64 	%rd4, [_Z25gelu_vector2_half2_kernelP6__halfS0_j_param_1];
	ld.param.u32 	%r11, [_Z25gelu_vector2_half2_kernelP6__halfS0_j_param_2];
	cvta.to.global.u64 	%rd1, %rd3;
	cvta.to.global.u64 	%rd2, %rd4;
	mov.u32 	%r12, %ctaid.x;
	mov.u32 	%r1, %ntid.x;
	mov.u32 	%r13, %tid.x;
	mad.lo.s32 	%r2, %r12, %r1, %r13;
	shr.u32 	%r3, %r11, 2;
	setp.ge.u32 	%p1, %r2, %r3;
	@%p1 bra 	$L__BB4_3;
	mov.f32 	%f1, 0f3F4C422A;
	// begin inline asm
	{.reg .f16 low;
  cvt.rn.f16.f32 low, %f1;
  mov.b32 %r14, {low,low};}

	// end inline asm
	mov.f32 	%f2, 0f3D372713;
	// begin inline asm
	{.reg .f16 low;
  cvt.rn.f16.f32 low, %f2;
  mov.b32 %r15, {low,low};}

	// end inline asm
	mov.f32 	%f3, 0f3F000000;
	// begin inline asm
	{.reg .f16 low;
  cvt.rn.f16.f32 low, %f3;
  mov.b32 %r16, {low,low};}

	// end inline asm
	mov.f32 	%f4, 0f3F800000;
	// begin inline asm
	{.reg .f16 low;
  cvt.rn.f16.f32 low, %f4;
  mov.b32 %r17, {low,low};}

	// end inline asm
	mov.u32 	%r18, %nctaid.x;
	mul.lo.s32 	%r8, %r1, %r18;
	mov.u32 	%r71, %r2;
$L__BB4_2:
	mul.wide.u32 	%rd5, %r71, 8;
	add.s64 	%rd6, %rd2, %rd5;
	ld.global.v2.u32 	{%r38, %r62}, [%rd6];
	// begin inline asm
	{mul.f16x2 %r19,%r38,%r38;
}
	// end inline asm
	// begin inline asm
	{mul.f16x2 %r22,%r38,%r19;
}
	// end inline asm
	// begin inline asm
	{mul.f16x2 %r25,%r15,%r22;
}
	// end inline asm
	// begin inline asm
	{add.f16x2 %r28,%r38,%r25;
}
	// end inline asm
	// begin inline asm
	{mul.f16x2 %r31,%r14,%r28;
}
	// end inline asm
	mov.b32 	{%rs1, %rs3}, %r31;
	// begin inline asm
	{  cvt.f32.f16 %f5, %rs1;}

	// end inline asm
	abs.f32 	%f13, %f5;
	mul.f32 	%f14, %f13, 0f4038AA3B;
	ex2.approx.ftz.f32 	%f15, %f14;
	add.f32 	%f16, %f15, 0f3F800000;
	rcp.approx.ftz.f32 	%f17, %f16;
	fma.rn.f32 	%f18, %f17, 0fC0000000, 0f3F800000;
	setp.ge.f32 	%p2, %f13, 0f41102CB4;
	selp.f32 	%f19, 0f3F800000, %f18, %p2;
	copysign.f32 	%f20, %f5, %f19;
	mul.f32 	%f21, %f5, %f5;
	fma.rn.f32 	%f22, %f21, 0f3C80F082, 0fBD563CAE;
	fma.rn.f32 	%f23, %f22, %f21, 0f3E085941;
	fma.rn.f32 	%f24, %f23, %f21, 0fBEAAA9ED;
	fma.rn.f32 	%f25, %f24, %f21, 0f00000000;
	fma.rn.f32 	%f26, %f25, %f5, %f5;
	setp.ge.f32 	%p3, %f13, 0f3F19999A;
	selp.f32 	%f6, %f20, %f26, %p3;
	// begin inline asm
	{  cvt.rn.f16.f32 %rs2, %f6;}

	// end inline asm
	// begin inline asm
	{  cvt.f32.f16 %f7, %rs3;}

	// end inline asm
	abs.f32 	%f27, %f7;
	mul.f32 	%f28, %f27, 0f4038AA3B;
	ex2.approx.ftz.f32 	%f29, %f28;
	add.f32 	%f30, %f29, 0f3F800000;
	rcp.approx.ftz.f32 	%f31, %f30;
	fma.rn.f32 	%f32, %f31, 0fC0000000, 0f3F800000;
	setp.ge.f32 	%p4, %f27, 0f41102CB4;
	selp.f32 	%f33, 0f3F800000, %f32, %p4;
	copysign.f32 	%f34, %f7, %f33;
	mul.f32 	%f35, %f7, %f7;
	fma.rn.f32 	%f36, %f35, 0f3C80F082, 0fBD563CAE;
	fma.rn.f32 	%f37, %f36, %f35, 0f3E085941;
	fma.rn.f32 	%f38, %f37, %f35, 0fBEAAA9ED;
	fma.rn.f32 	%f39, %f38, %f35, 0f00000000;
	fma.rn.f32 	%f40, %f39, %f7, %f7;
	setp.ge.f32 	%p5, %f27, 0f3F19999A;
	selp.f32 	%f8, %f34, %f40, %p5;
	// begin inline asm
	{  cvt.rn.f16.f32 %rs4, %f8;}

	// end inline asm
	mov.b32 	%r36, {%rs2, %rs4};
	// begin inline asm
	{add.f16x2 %r34,%r17,%r36;
}
	// end inline asm
	// begin inline asm
	{mul.f16x2 %r37,%r38,%r34;
}
	// end inline asm
	// begin inline asm
	{mul.f16x2 %r40,%r16,%r37;
}
	// end inline asm
	// begin inline asm
	{mul.f16x2 %r43,%r62,%r62;
}
	// end inline asm
	// begin inline asm
	{mul.f16x2 %r46,%r62,%r43;
}
	// end inline asm
	// begin inline asm
	{mul.f16x2 %r49,%r15,%r46;
}
	// end inline asm
	// begin inline asm
	{add.f16x2 %r52,%r62,%r49;
}
	// end inline asm
	// begin inline asm
	{mul.f16x2 %r55,%r14,%r52;
}
	// end inline asm
	mov.b32 	{%rs5, %rs7}, %r55;
	// begin inline asm
	{  cvt.f32.f16 %f9, %rs5;}

	// end inline asm
	abs.f32 	%f41, %f9;
	mul.f32 	%f42, %f41, 0f4038AA3B;
	ex2.approx.ftz.f32 	%f43, %f42;
	add.f32 	%f44, %f43, 0f3F800000;
	rcp.approx.ftz.f32 	%f45, %f44;
	fma.rn.f32 	%f46, %f45, 0fC0000000, 0f3F800000;
	setp.ge.f32 	%p6, %f41, 0f41102CB4;
	selp.f32 	%f47, 0f3F800000, %f46, %p6;
	copysign.f32 	%f48, %f9, %f47;
	mul.f32 	%f49, %f9, %f9;
	fma.rn.f32 	%f50, %f49, 0f3C80F082, 0fBD563CAE;
	fma.rn.f32 	%f51, %f50, %f49, 0f3E085941;
	fma.rn.f32 	%f52, %f51, %f49, 0fBEAAA9ED;
	fma.rn.f32 	%f53, %f52, %f49, 0f00000000;
	fma.rn.f32 	%f54, %f53, %f9, %f9;
	setp.ge.f32 	%p7, %f41, 0f3F19999A;
	selp.f32 	%f10, %f48, %f54, %p7;
	// begin inline asm
	{  cvt.rn.f16.f32 %rs6, %f10;}

	// end inline asm
	// begin inline asm
	{  cvt.f32.f16 %f11, %rs7;}

	// end inline asm
	abs.f32 	%f55, %f11;
	mul.f32 	%f56, %f55, 0f4038AA3B;
	ex2.approx.ftz.f32 	%f57, %f56;
	add.f32 	%f58, %f57, 0f3F800000;
	rcp.approx.ftz.f32 	%f59, %f58;
	fma.rn.f32 	%f60, %f59, 0fC0000000, 0f3F800000;
	setp.ge.f32 	%p8, %f55, 0f41102CB4;
	selp.f32 	%f61, 0f3F800000, %f60, %p8;
	copysign.f32 	%f62, %f11, %f61;
	mul.f32 	%f63, %f11, %f11;
	fma.rn.f32 	%f64, %f63, 0f3C80F082, 0fBD563CAE;
	fma.rn.f32 	%f65, %f64, %f63, 0f3E085941;
	fma.rn.f32 	%f66, %f65, %f63, 0fBEAAA9ED;
	fma.rn.f32 	%f67, %f66, %f63, 0f00000000;
	fma.rn.f32 	%f68, %f67, %f11, %f11;
	setp.ge.f32 	%p9, %f55, 0f3F19999A;
	selp.f32 	%f12, %f62, %f68, %p9;
	// begin inline asm
	{  cvt.rn.f16.f32 %rs8, %f12;}

	// end inline asm
	mov.b32 	%r60, {%rs6, %rs8};
	// begin inline asm
	{add.f16x2 %r58,%r17,%r60;
}
	// end inline asm
	// begin inline asm
	{mul.f16x2 %r61,%r62,%r58;
}
	// end inline asm
	// begin inline asm
	{mul.f16x2 %r64,%r16,%r61;
}
	// end inline asm
	add.s64 	%rd7, %rd1, %rd5;
	st.global.v2.u32 	[%rd7], {%r40, %r64};
	add.s32 	%r71, %r71, %r8;
	setp.lt.u32 	%p10, %r71, %r3;
	@%p10 bra 	$L__BB4_2;
$L__BB4_3:
	and.b32  	%r67, %r11, 3;
	setp.ge.s32 	%p11, %r2, %r67;
	@%p11 bra 	$L__BB4_5;
	not.b32 	%r69, %r2;
	add.s32 	%r70, %r11, %r69;
	mul.wide.u32 	%rd8, %r70, 2;
	add.s64 	%rd9, %rd2, %rd8;
	ld.global.u16 	%rs15, [%rd9];
	mov.f64 	%fd1, 0d3FE9884533D43651;
	// begin inline asm
	{  cvt.rn.f16.f64 %rs9, %fd1;}

	// end inline asm
	mov.f64 	%fd2, 0d3FA6E4E260000000;
	// begin inline asm
	{  cvt.rn.f16.f64 %rs10, %fd2;}

	// end inline asm
	mov.f64 	%fd3, 0d3FE0000000000000;
	// begin inline asm
	{  cvt.rn.f16.f64 %rs11, %fd3;}

	// end inline asm
	mov.b32 	%r68, 1;
	// begin inline asm
	cvt.rn.f16.s32 %rs12, %r68;
	// end inline asm
	// begin inline asm
	{mul.f16 %rs13,%rs10,%rs15;
}
	// end inline asm
	// begin inline asm
	{mul.f16 %rs16,%rs13,%rs15;
}
	// end inline asm
	// begin inline asm
	{mul.f16 %rs19,%rs16,%rs15;
}
	// end inline asm
	// begin inline asm
	{add.f16 %rs22,%rs15,%rs19;
}
	// end inline asm
	// begin inline asm
	{mul.f16 %rs25,%rs9,%rs22;
}
	// end inline asm
	// begin inline asm
	{  cvt.f32.f16 %f69, %rs25;}

	// end inline asm
	abs.f32 	%f71, %f69;
	mul.f32 	%f72, %f71, 0f4038AA3B;
	ex2.approx.ftz.f32 	%f73, %f72;
	add.f32 	%f74, %f73, 0f3F800000;
	rcp.approx.ftz.f32 	%f75, %f74;
	fma.rn.f32 	%f76, %f75, 0fC0000000, 0f3F800000;
	setp.ge.f32 	%p12, %f71, 0f41102CB4;
	selp.f32 	%f77, 0f3F800000, %f76, %p12;
	copysign.f32 	%f78, %f69, %f77;
	mul.f32 	%f79, %f69, %f69;
	fma.rn.f32 	%f80, %f79, 0f3C80F082, 0fBD563CAE;
	fma.rn.f32 	%f81, %f80, %f79, 0f3E085941;
	fma.rn.f32 	%f82, %f81, %f79, 0fBEAAA9ED;
	fma.rn.f32 	%f83, %f82, %f79, 0f00000000;
	fma.rn.f32 	%f84, %f83, %f69, %f69;
	setp.ge.f32 	%p13, %f71, 0f3F19999A;
	selp.f32 	%f70, %f78, %f84, %p13;
	// begin inline asm
	{  cvt.rn.f16.f32 %rs29, %f70;}

	// end inline asm
	// begin inline asm
	{mul.f16 %rs30,%rs11,%rs15;
}
	// end inline asm
	// begin inline asm
	{add.f16 %rs33,%rs12,%rs29;
}
	// end inline asm
	// begin inline asm
	{mul.f16 %rs36,%rs30,%rs33;
}
	// end inline asm
	add.s64 	%rd10, %rd1, %rd8;
	st.global.u16 	[%rd10], %rs36;
$L__BB4_5:
	ret;

}
	// .globl	_Z25gelu_vector4_half2_kernelP6__halfS0_j
.visible .entry _Z25gelu_vector4_half2_kernelP6__halfS0_j(
	.param .u64 .ptr .align 1 _Z25gelu_vector4_half2_kernelP6__halfS0_j_param_0,
	.param .u64 .ptr .align 1 _Z25gelu_vector4_half2_kernelP6__halfS0_j_param_1,
	.param .u32 _Z25gelu_vector4_half2_kernelP6__halfS0_j_param_2
)
{
	.reg .pred 	%p<22>;
	.reg .b16 	%rs<47>;
	.reg .b32 	%r<120>;
	.reg .b32 	%f<149>;
	.reg .b64 	%rd<11>;
	.reg .b64 	%fd<4>;

	ld.param.u64 	%rd3, [_Z25gelu_vector4_half2_kernelP6__halfS0_j_param_0];
	ld.param.u64 	%rd4, [_Z25gelu_vector4_half2_kernelP6__halfS0_j_param_1];
	ld.param.u32 	%r11, [_Z25gelu_vector4_half2_kernelP6__halfS0_j_param_2];
	cvta.to.global.u64 	%rd1, %rd3;
	cvta.to.global.u64 	%rd2, %rd4;
	mov.u32 	%r12, %ctaid.x;
	mov.u32 	%r1, %ntid.x;
	mov.u32 	%r13, %tid.x;
	mad.lo.s32 	%r2, %r12, %r1, %r13;
	shr.u32 	%r3, %r11, 3;
	setp.ge.u32 	%p1, %r2, %r3;
	@%p1 bra 	$L__BB5_3;
	mov.f32 	%f1, 0f3F4C422A;
	// begin inline asm
	{.reg .f16 low;
  cvt.rn.f16.f32 low, %f1;
  mov.b32 %r14, {low,low};}

	// end inline asm
	mov.f32 	%f2, 0f3D372713;
	// begin inline asm
	{.reg .f16 low;
  cvt.rn.f16.f32 low, %f2;
  mov.b32 %r15, {low,low};}

	// end inline asm
	mov.f32 	%f3, 0f3F000000;
	// begin inline asm
	{.reg .f16 low;
  cvt.rn.f16.f32 low, %f3;
  mov.b32 %r16, {low,low};}

	// end inline asm
	mov.f32 	%f4, 0f3F800000;
	// begin inline asm
	{.reg .f16 low;
  cvt.rn.f16.f32 low, %f4;
  mov.b32 %r17, {low,low};}

	// end inline asm
	mov.u32 	%r18, %nctaid.x;
	mul.lo.s32 	%r8, %r1, %r18;
	mov.u32 	%r119, %r2;
$L__BB5_2:
	mul.wide.u32 	%rd5, %r119, 16;
	add.s64 	%rd6, %rd2, %rd5;
	ld.global.v4.u32 	{%r38, %r62, %r86, %r110}, [%rd6];
	// begin inline asm
	{mul.f16x2 %r19,%r38,%r38;
}
	// end inline asm
	// begin inline asm
	{mul.f16x2 %r22,%r38,%r19;
}
	// end inline asm
	// begin inline asm
	{mul.f16x2 %r25,%r15,%r22;
}
	// end inline asm
	// begin inline asm
	{add.f16x2 %r28,%r38,%r25;
}
	// end inline asm
	// begin inline asm
	{mul.f16x2 %r31,%r14,%r28;
}
	// end inline asm
	mov.b32 	{%rs1, %rs3}, %r31;
	// begin inline asm
	{  cvt.f32.f16 %f5, %rs1;}

	// end inline asm
	abs.f32 	%f21, %f5;
	mul.f32 	%f22, %f21, 0f4038AA3B;
	ex2.approx.ftz.f32 	%f23, %f22;
	add.f32 	%f24, %f23, 0f3F800000;
	rcp.approx.ftz.f32 	%f25, %f24;
	fma.rn.f32 	%f26, %f25, 0fC0000000, 0f3F800000;
	setp.ge.f32 	%p2, %f21, 0f41102CB4;
	selp.f32 	%f27, 0f3F800000, %f26, %p2;
	copysign.f32 	%f28, %f5, %f27;
	mul.f32 	%f29, %f5, %f5;
	fma.rn.f32 	%f30, %f29, 0f3C80F082, 0fBD563CAE;
	fma.rn.f32 	%f31, %f30, %f29, 0f3E085941;
	fma.rn.f32 	%f32, %f31, %f29, 0fBEAAA9ED;
	fma.rn.f32 	%f33, %f32, %f29, 0f00000000;
	fma.rn.f32 	%f34, %f33, %f5, %f5;
	setp.ge.f32 	%p3, %f21, 0f3F19999A;
	selp.f32 	%f6, %f28, %f34, %p3;
	// begin inline asm
	{  cvt.rn.f16.f32 %rs2, %f6;}

	// end inline asm
	// begin inline asm
	{  cvt.f32.f16 %f7, %rs3;}

	// end inline asm
	abs.f32 	%f35, %f7;
	mul.f32 	%f36, %f35, 0f4038AA3B;
	ex2.approx.ftz.f32 	%f37, %f36;
	add.f32 	%f38, %f37, 0f3F800000;
	rcp.approx.ftz.f32 	%f39, %f38;
	fma.rn.f32 	%f40, %f39, 0fC0000000, 0f3F800000;
	setp.ge.f32 	%p4, %f35, 0f41102CB4;
	selp.f32 	%f41, 0f3F800000, %f40, %p4;
	copysign.f32 	%f42, %f7, %f41;
	mul.f32 	%f43, %f7, %f7;
	fma.rn.f32 	%f44, %f43, 0f3C80F082, 0fBD563CAE;
	fma.rn.f32 	%f45, %f44, %f43, 0f3E085941;
	fma.rn.f32 	%f46, %f45, %f43, 0fBEAAA9ED;
	fma.rn.f32 	%f47, %f46, %f43, 0f00000000;
	fma.rn.f32 	%f48, %f47, %f7, %f7;
	setp.ge.f32 	%p5, %f35, 0f3F19999A;
	selp.f32 	%f8, %f42, %f48, %p5;
	// begin inline asm
	{  cvt.rn.f16.f32 %rs4, %f8;}

	// end inline asm
	mov.b32 	%r36, {%rs2, %rs4};
	// begin inline asm
	{add.f16x2 %r34,%r17,%r36;
}
	// end inline asm
	// begin inline asm
	{mul.f16x2 %r37,%r38,%r34;
}
	// end inline asm
	// begin inline asm
	{mul.f16x2 %r40,%r16,%r37;
}
	// end inline asm
	// begin inline asm
	{mul.f16x2 %r43,%r62,%r62;
}
	// end inline asm
	// begin inline asm
	{mul.f16x2 %r46,%r62,%r43;
}
	// end inline asm
	// begin inline asm
	{mul.f16x2 %r49,%r15,%r46;
}
	// end inline asm
	// begin inline asm
	{add.f16x2 %r52,%r62,%r49;
}
	// end inline asm
	// begin inline asm
	{mul.f16x2 %r55,%r14,%r52;
}
	// end inline asm
	mov.b32 	{%rs5, %rs7}, %r55;
	// begin inline asm
	{  cvt.f32.f16 %f9, %rs5;}

	// end inline asm
	abs.f32 	%f49, %f9;
	mul.f32 	%f50, %f49, 0f4038AA3B;
	ex2.approx.ftz.f32 	%f51, %f50;
	add.f32 	%f52, %f51, 0f3F800000;
	rcp.approx.ftz.f32 	%f53, %f52;
	fma.rn.f32 	%f54, %f53, 0fC0000000, 0f3F800000;
	setp.ge.f32 	%p6, %f49, 0f41102CB4;
	selp.f32 	%f55, 0f3F800000, %f54, %p6;
	copysign.f32 	%f56, %f9, %f55;
	mul.f32 	%f57, %f9, %f9;
	fma.rn.f32 	%f58, %f57, 0f3C80F082, 0fBD563CAE;
	fma.rn.f32 	%f59, %f58, %f57, 0f3E085941;
	fma.rn.f32 	%f60, %f59, %f57, 0fBEAAA9ED;
	fma.rn.f32 	%f61, %f60, %f57, 0f00000000;
	fma.rn.f32 	%f62, %f61, %f9, %f9;
	setp.ge.f32 	%p7, %f49, 0f3F19999A;
	selp.f32 	%f10, %f56, %f62, %p7;
	// begin inline asm
	{  cvt.rn.f16.f32 %rs6, %f10;}

	// end inline asm
	// begin inline asm
	{  cvt.f32.f16 %f11, %rs7;}

	// end inline asm
	abs.f32 	%f63, %f11;
	mul.f32 	%f64, %f63, 0f4038AA3B;
	ex2.approx.ftz.f32 	%f65, %f64;
	add.f32 	%f66, %f65, 0f3F800000;
	rcp.approx.ftz.f32 	%f67, %f66;
	fma.rn.f32 	%f68, %f67, 0fC0000000, 0f3F800000;
	setp.ge.f32 	%p8, %f63, 0f41102CB4;
	selp.f32 	%f69, 0f3F800000, %f68, %p8;
	copysign.f32 	%f70, %f11, %f69;
	mul.f32 	%f71, %f11, %f11;
	fma.rn.f32 	%f72, %f71, 0f3C80F082, 0fBD563CAE;
	fma.rn.f32 	%f73, %f72, %f71, 0f3E085941;
	fma.rn.f32 	%f74, %f73, %f71, 0fBEAAA9ED;
	fma.rn.f32 	%f75, %f74, %f71, 0f00000000;
	fma.rn.f32 	%f76, %f75, %f11, %f11;
	setp.ge.f32 	%p9, %f63, 0f3F19999A;
	selp.f32 	%f12, %f70, %f76, %p9;
	// begin inline asm
	{  cvt.rn.f16.f32 %rs8, %f12;}

	// end inline asm
	mov.b32 	%r60, {%rs6, %rs8};
	// begin inline asm
	{add.f16x2 %r58,%r17,%r60;
}
	// end inline asm
	// begin inline asm
	{mul.f16x2 %r61,%r62,%r58;
}
	// end inline asm
	// begin inline asm
	{mul.f16x2 %r64,%r16,%r61;
}
	// end inline asm
	// begin inline asm
	{mul.f16x2 %r67,%r86,%r86;
}
	// end inline asm
	// begin inline asm
	{mul.f16x2 %r70,%r86,%r67;
}
	// end inline asm
	// begin inline asm
	{mul.f16x2 %r73,%r15,%r70;
}
	// end inline asm
	// begin inline asm
	{add.f16x2 %r76,%r86,%r73;
}
	// end inline asm
	// begin inline asm
	{mul.f16x2 %r79,%r14,%r76;
}
	// end inline asm
	mov.b32 	{%rs9, %rs11}, %r79;
	// begin inline asm
	{  cvt.f32.f16 %f13, %rs9;}

	// end inline asm
	abs.f32 	%f77, %f13;
	mul.f32 	%f78, %f77, 0f4038AA3B;
	ex2.approx.ftz.f32 	%f79, %f78;
	add.f32 	%f80, %f79, 0f3F800000;
	rcp.approx.ftz.f32 	%f81, %f80;
	fma.rn.f32 	%f82, %f81, 0fC0000000, 0f3F800000;
	setp.ge.f32 	%p10, %f77, 0f41102CB4;
	selp.f32 	%f83, 0f3F800000, %f82, %p10;
	copysign.f32 	%f84, %f13, %f83;
	mul.f32 	%f85, %f13, %f13;
	fma.rn.f32 	%f86, %f85, 0f3C80F082, 0fBD563CAE;
	fma.rn.f32 	%f87, %f86, %f85, 0f3E085941;
	fma.rn.f32 	%f88, %f87, %f85, 0fBEAAA9ED;
	fma.rn.f32 	%f89, %f88, %f85, 0f00000000;
	fma.rn.f32 	%f90, %f89, %f13, %f13;
	setp.ge.f32 	%p11, %f77, 0f3F19999A;
	selp.f32 	%f14, %f84, %f90, %p11;
	// begin inline asm
	{  cvt.rn.f16.f32 %rs10, %f14;}

	// end inline asm
	// begin inline asm
	{  cvt.f32.f16 %f15, %rs11;}

	// end inline asm
	abs.f32 	%f91, %f15;
	mul.f32 	%f92, %f91, 0f4038AA3B;
	ex2.approx.ftz.f32 	%f93, %f92;
	add.f32 	%f94, %f93, 0f3F800000;
	rcp.approx.ftz.f32 	%f95, %f94;
	fma.rn.f32 	%f96, %f95, 0fC0000000, 0f3F800000;
	setp.ge.f32 	%p12, %f91, 0f41102CB4;
	selp.f32 	%f97, 0f3F800000, %f96, %p12;
	copysign.f32 	%f98, %f15, %f97;
	mul.f32 	%f99, %f15, %f15;
	fma.rn.f32 	%f100, %f99, 0f3C80F082, 0fBD563CAE;
	fma.rn.f32 	%f101, %f100, %f99, 0f3E085941;
	fma.rn.f32 	%f102, %f101, %f99, 0fBEAAA9ED;
	fma.rn.f32 	%f103, %f102, %f99, 0f00000000;
	fma.rn.f32 	%f104, %f103, %f15, %f15;
	setp.ge.f32 	%p13, %f91, 0f3F19999A;
	selp.f32 	%f16, %f98, %f104, %p13;
	// begin inline asm
	{  cvt.rn.f16.f32 %rs12, %f16;}

	// end inline asm
	mov.b32 	%r84, {%rs10, %rs12};
	// begin inline asm
	{add.f16x2 %r82,%r17,%r84;
}
	// end inline asm
	// begin inline asm
	{mul.f16x2 %r85,%r86,%r82;
}
	// end inline asm
	// begin inline asm
	{mul.f16x2 %r88,%r16,%r85;
}
	// end inline asm
	// begin inline asm
	{mul.f16x2 %r91,%r110,%r110;
}
	// end inline asm
	// begin inline asm
	{mul.f16x2 %r94,%r110,%r91;
}
	// end inline asm
	// begin inline asm
	{mul.f16x2 %r97,%r15,%r94;
}
	// end inline asm
	// begin inline asm
	{add.f16x2 %r100,%r110,%r97;
}
	// end inline asm
	// begin inline asm
	{mul.f16x2 %r103,%r14,%r100;
}
	// end inline asm
	mov.b32 	{%rs13, %rs15}, %r103;
	// begin inline asm
	{  cvt.f32.f16 %f17, %rs13;}

	// end inline asm
	abs.f32 	%f105, %f17;
	mul.f32 	%f106, %f105, 0f4038AA3B;
	ex2.approx.ftz.f32 	%f107, %f106;
	add.f32 	%f108, %f107, 0f3F800000;
	rcp.approx.ftz.f32 	%f109, %f108;
	fma.rn.f32 	%f110, %f109, 0fC0000000, 0f3F800000;
	setp.ge.f32 	%p14, %f105, 0f41102CB4;
	selp.f32 	%f111, 0f3F800000, %f110, %p14;
	copysign.f32 	%f112, %f17, %f111;
	mul.f32 	%f113, %f17, %f17;
	fma.rn.f32 	%f114, %f113, 0f3C80F082, 0fBD563CAE;
	fma.rn.f32 	%f115, %f114, %f113, 0f3E085941;
	fma.rn.f32 	%f116, %f115, %f113, 0fBEAAA9ED;
	fma.rn.f32 	%f117, %f116, %f113, 0f00000000;
	fma.rn.f32 	%f118, %f117, %f17, %f17;
	setp.ge.f32 	%p15, %f105, 0f3F19999A;
	selp.f32 	%f18, %f112, %f118, %p15;
	// begin inline asm
	{  cvt.rn.f16.f32 %rs14, %f18;}

	// end inline asm
	// begin inline asm
	{  cvt.f32.f16 %f19, %rs15;}

	// end inline asm
	abs.f32 	%f119, %f19;
	mul.f32 	%f120, %f119, 0f4038AA3B;
	ex2.approx.ftz.f32 	%f121, %f120;
	add.f32 	%f122, %f121, 0f3F800000;
	rcp.approx.ftz.f32 	%f123, %f122;
	fma.rn.f32 	%f124, %f123, 0fC0000000, 0f3F800000;
	setp.ge.f32 	%p16, %f119, 0f41102CB4;
	selp.f32 	%f125, 0f3F800000, %f124, %p16;
	copysign.f32 	%f126, %f19, %f125;
	mul.f32 	%f127, %f19, %f19;
	fma.rn.f32 	%f128, %f127, 0f3C80F082, 0fBD563CAE;
	fma.rn.f32 	%f129, %f128, %f127, 0f3E085941;
	fma.rn.f32 	%f130, %f129, %f127, 0fBEAAA9ED;
	fma.rn.f32 	%f131, %f130, %f127, 0f00000000;
	fma.rn.f32 	%f132, %f131, %f19, %f19;
	setp.ge.f32 	%p17, %f119, 0f3F19999A;
	selp.f32 	%f20, %f126, %f132, %p17;
	// begin inline asm
	{  cvt.rn.f16.f32 %rs16, %f20;}

	// end inline asm
	mov.b32 	%r108, {%rs14, %rs16};
	// begin inline asm
	{add.f16x2 %r106,%r17,%r108;
}
	// end inline asm
	// begin inline asm
	{mul.f16x2 %r109,%r110,%r106;
}
	// end inline asm
	// begin inline asm
	{mul.f16x2 %r112,%r16,%r109;
}
	// end inline asm
	add.s64 	%rd7, %rd1, %rd5;
	st.global.v4.u32 	[%rd7], {%r40, %r64, %r88, %r112};
	add.s32 	%r119, %r119, %r8;
	setp.lt.u32 	%p18, %r119, %r3;
	@%p18 bra 	$L__BB5_2;
$L__BB5_3:
	and.b32  	%r115, %r11, 7;
	setp.ge.s32 	%p19, %r2, %r115;
	@%p19 bra 	$L__BB5_5;
	not.b32 	%r117, %r2;
	add.s32 	%r118, %r11, %r117;
	mul.wide.u32 	%rd8, %r118, 2;
	add.s64 	%rd9, %rd2, %rd8;
	ld.global.u16 	%rs23, [%rd9];
	mov.f64 	%fd1, 0d3FE9884533D43651;
	// begin inline asm
	{  cvt.rn.f16.f64 %rs17, %fd1;}

	// end inline asm
	mov.f64 	%fd2, 0d3FA6E4E260000000;
	// begin inline asm
	{  cvt.rn.f16.f64 %rs18, %fd2;}

	// end inline asm
	mov.f64 	%fd3, 0d3FE0000000000000;
	// begin inline asm
	{  cvt.rn.f16.f64 %rs19, %fd3;}

	// end inline asm
	mov.b32 	%r116, 1;
	// begin inline asm
	cvt.rn.f16.s32 %rs20, %r116;
	// end inline asm
	// begin inline asm
	{mul.f16 %rs21,%rs18,%rs23;
}
	// end inline asm
	// begin inline asm
	{mul.f16 %rs24,%rs21,%rs23;
}
	// end inline asm
	// begin inline asm
	{mul.f16 %rs27,%rs24,%rs23;
}
	// end inline asm
	// begin inline asm
	{add.f16 %rs30,%rs23,%rs27;
}
	// end inline asm
	// begin inline asm
	{mul.f16 %rs33,%rs17,%rs30;
}
	// end inline asm
	// begin inline asm
	{  cvt.f32.f16 %f133, %rs33;}

	// end inline asm
	abs.f32 	%f135, %f133;
	mul.f32 	%f136, %f135, 0f4038AA3B;
	ex2.approx.ftz.f32 	%f137, %f136;
	add.f32 	%f138, %f137, 0f3F800000;
	rcp.approx.ftz.f32 	%f139, %f138;
	fma.rn.f32 	%f140, %f139, 0fC0000000, 0f3F800000;
	setp.ge.f32 	%p20, %f135, 0f41102CB4;
	selp.f32 	%f141, 0f3F800000, %f140, %p20;
	copysign.f32 	%f142, %f133, %f141;
	mul.f32 	%f143, %f133, %f133;
	fma.rn.f32 	%f144, %f143, 0f3C80F082, 0fBD563CAE;
	fma.rn.f32 	%f145, %f144, %f143, 0f3E085941;
	fma.rn.f32 	%f146, %f145, %f143, 0fBEAAA9ED;
	fma.rn.f32 	%f147, %f146, %f143, 0f00000000;
	fma.rn.f32 	%f148, %f147, %f133, %f133;
	setp.ge.f32 	%p21, %f135, 0f3F19999A;
	selp.f32 	%f134, %f142, %f148, %p21;
	// begin inline asm
	{  cvt.rn.f16.f32 %rs37, %f134;}

	// end inline asm
	// begin inline asm
	{mul.f16 %rs38,%rs19,%rs23;
}
	// end inline asm
	// begin inline asm
	{add.f16 %rs41,%rs20,%rs37;
}
	// end inline asm
	// begin inline asm
	{mul.f16 %rs44,%rs38,%rs41;
}
	// end inline asm
	add.s64 	%rd10, %rd1, %rd8;
	st.global.u16 	[%rd10], %rs44;
$L__BB5_5:
	ret;

}
	// .globl	_Z12check_kernelIffEvPT_PT0_Pbj
.visible .entry _Z12check_kernelIffEvPT_PT0_Pbj(
	.param .u64 .ptr .align 1 _Z12check_kernelIffEvPT_PT0_Pbj_param_0,
	.param .u64 .ptr .align 1 _Z12check_kernelIffEvPT_PT0_Pbj_param_1,
	.param .u64 .ptr .align 1 _Z12check_kernelIffEvPT_PT0_Pbj_param_2,
	.param .u32 _Z12check_kernelIffEvPT_PT0_Pbj_param_3
)
{
	.reg .pred 	%p<4>;
	.reg .b16 	%rs<2>;
	.reg .b32 	%r<11>;
	.reg .b32 	%f<5>;
	.reg .b64 	%rd<10>;
	.reg .b64 	%fd<2>;

	ld.param.u64 	%rd3, [_Z12check_kernelIffEvPT_PT0_Pbj_param_0];
	ld.param.u64 	%rd4, [_Z12check_kernelIffEvPT_PT0_Pbj_param_1];
	ld.param.u64 	%rd5, [_Z12check_kernelIffEvPT_PT0_Pbj_param_2];
	ld.param.u32 	%r6, [_Z12check_kernelIffEvPT_PT0_Pbj_param_3];
	mov.u32 	%r7, %ctaid.x;
	mov.u32 	%r1, %ntid.x;
	mov.u32 	%r8, %tid.x;
	mad.lo.s32 	%r10, %r7, %r1, %r8;
	setp.ge.u32 	%p1, %r10, %r6;
	@%p1 bra 	$L__BB6_5;
	mov.u32 	%r9, %nctaid.x;
	mul.lo.s32 	%r3, %r1, %r9;
	cvta.to.global.u64 	%rd1, %rd3;
	cvta.to.global.u64 	%rd2, %rd4;
$L__BB6_2:
	mul.wide.s32 	%rd6, %r10, 4;
	add.s64 	%rd7, %rd1, %rd6;
	ld.global.f32 	%f1, [%rd7];
	add.s64 	%rd8, %rd2, %rd6;
	ld.global.f32 	%f2, [%rd8];
	sub.f32 	%f3, %f1, %f2;
	abs.f32 	%f4, %f3;
	cvt.f64.f32 	%fd1, %f4;
	setp.leu.f64 	%p2, %fd1, 0d3F50624DD2F1A9FC;
	@%p2 bra 	$L__BB6_4;
	cvta.to.global.u64 	%rd9, %rd5;
	mov.b16 	%rs1, 0;
	st.global.u8 	[%rd9], %rs1;
	bra.uni 	$L__BB6_5;
$L__BB6_4:
	add.s32 	%r10, %r10, %r3;
	setp.lt.u32 	%p3, %r10, %r6;
	@%p3 bra 	$L__BB6_2;
$L__BB6_5:
	ret;

}
	// .globl	_Z12check_kernelIf6__halfEvPT_PT0_Pbj
.visible .entry _Z12check_kernelIf6__halfEvPT_PT0_Pbj(
	.param .u64 .ptr .align 1 _Z12check_kernelIf6__halfEvPT_PT0_Pbj_param_0,
	.param .u64 .ptr .align 1 _Z12check_kernelIf6__halfEvPT_PT0_Pbj_param_1,
	.param .u64 .ptr .align 1 _Z12check_kernelIf6__halfEvPT_PT0_Pbj_param_2,
	.param .u32 _Z12check_kernelIf6__halfEvPT_PT0_Pbj_param_3
)
{
	.reg .pred 	%p<4>;
	.reg .b16 	%rs<3>;
	.reg .b32 	%r<11>;
	.reg .b32 	%f<5>;
	.reg .b64 	%rd<11>;
	.reg .b64 	%fd<2>;

	ld.param.u64 	%rd3, [_Z12check_kernelIf6__halfEvPT_PT0_Pbj_param_0];
	ld.param.u64 	%rd4, [_Z12check_kernelIf6__halfEvPT_PT0_Pbj_param_1];
	ld.param.u64 	%rd5, [_Z12check_kernelIf6__halfEvPT_PT0_Pbj_param_2];
	ld.param.u32 	%r6, [_Z12check_kernelIf6__halfEvPT_PT0_Pbj_param_3];
	mov.u32 	%r7, %ctaid.x;
	mov.u32 	%r1, %ntid.x;
	mov.u32 	%r8, %tid.x;
	mad.lo.s32 	%r10, %r7, %r1, %r8;
	setp.ge.u32 	%p1, %r10, %r6;
	@%p1 bra 	$L__BB7_5;
	mov.u32 	%r9, %nctaid.x;
	mul.lo.s32 	%r3, %r1, %r9;
	cvta.to.global.u64 	%rd1, %rd3;
	cvta.to.global.u64 	%rd2, %rd4;
$L__BB7_2:
	mul.wide.s32 	%rd6, %r10, 4;
	add.s64 	%rd7, %rd1, %rd6;
	ld.global.f32 	%f2, [%rd7];
	mul.wide.s32 	%rd8, %r10, 2;
	add.s64 	%rd9, %rd2, %rd8;
	ld.global.u16 	%rs1, [%rd9];
	// begin inline asm
	{  cvt.f32.f16 %f1, %rs1;}

	// end inline asm
	sub.f32 	%f3, %f2, %f1;
	abs.f32 	%f4, %f3;
	cvt.f64.f32 	%fd1, %f4;
	setp.leu.f64 	%p2, %fd1, 0d3F50624DD2F1A9FC;
	@%p2 bra 	$L__BB7_4;
	cvta.to.global.u64 	%rd10, %rd5;
	mov.b16 	%rs2, 0;
	st.global.u8 	[%rd10], %rs2;
	bra.uni 	$L__BB7_5;
$L__BB7_4:
	add.s32 	%r10, %r10, %r3;
	setp.lt.u32 	%p3, %r10, %r6;
	@%p3 bra 	$L__BB7_2;
$L__BB7_5:
	ret;

}


// ===== COMPILED SASS (sm_100) =====

	.target	sm_100

	.elftype	@"ET_EXEC"


//--------------------- .note.nv.tkinfo           --------------------------
	.section	.note.nv.tkinfo,"",@"SHT_NOTE"
	.sectionflags	@"SHF_NOTE_NV_TKINFO"
	.tkinfo
        /*0018*/ 	.word	0x00000002
        /*0030*/ 	.string	""
        /*0030*/ 	.string	"ptxas"
        /*0030*/ 	.string	"Cuda compilation tools, release 13.0, V13.0.88"
        /*0030*/ 	.string	"Build cuda_13.0.r13.0/compiler.36424714_0"
        /*0030*/ 	.string	"-arch sm_100 -m 64 "



//--------------------- .note.nv.cuinfo           --------------------------
	.section	.note.nv.cuinfo,"",@"SHT_NOTE"
	.sectionflags	@"SHF_NOTE_NV_CUINFO"
        /*0018*/ 	.short	0x0002
        /*001a*/ 	.short	0x0064
        /*001c*/ 	.short	0x0082
	.zero		2


//--------------------- .nv.info                  --------------------------
	.section	.nv.info,"",@"SHT_CUDA_INFO"
	.align	4


	//----- nvinfo : EIATTR_REGCOUNT
	.align		4
        /*0000*/ 	.byte	0x04, 0x2f
        /*0002*/ 	.short	(.L_1 - .L_0)
	.align		4
.L_0:
        /*0004*/ 	.word	index@(_Z16gelu_base_kernelPfS_j)
        /*0008*/ 	.word	0x00000011


	//----- nvinfo : EIATTR_FRAME_SIZE
	.align		4
.L_1:
        /*000c*/ 	.byte	0x04, 0x11
        /*000e*/ 	.short	(.L_3 - .L_2)
	.align		4
.L_2:
        /*0010*/ 	.word	index@(_Z16gelu_base_kernelPfS_j)
        /*0014*/ 	.word	0x00000000


	//----- nvinfo : EIATTR_REGCOUNT
	.align		4
.L_3:
        /*0018*/ 	.byte	0x04, 0x2f
        /*001a*/ 	.short	(.L_5 - .L_4)
	.align		4
.L_4:
        /*001c*/ 	.word	index@(_Z19gelu_vector2_kernelPfS_j)
        /*0020*/ 	.word	0x00000018


	//----- nvinfo : EIATTR_FRAME_SIZE
	.align		4
.L_5:
        /*0024*/ 	.byte	0x04, 0x11
        /*0026*/ 	.short	(.L_7 - .L_6)
	.align		4
.L_6:
        /*0028*/ 	.word	index@(_Z19gelu_vector2_kernelPfS_j)
        /*002c*/ 	.word	0x00000000


	//----- nvinfo : EIATTR_REGCOUNT
	.align		4
.L_7:
        /*0030*/ 	.byte	0x04, 0x2f
        /*0032*/ 	.short	(.L_9 - .L_8)
	.align		4
.L_8:
        /*0034*/ 	.word	index@(_Z19gelu_vector4_kernelPfS_j)
        /*0038*/ 	.word	0x0000001e


	//----- nvinfo : EIATTR_FRAME_SIZE
	.align		4
.L_9:
        /*003c*/ 	.byte	0x04, 0x11
        /*003e*/ 	.short	(.L_11 - .L_10)
	.align		4
.L_10:
        /*0040*/ 	.word	index@(_Z19gelu_vector4_kernelPfS_j)
        /*0044*/ 	.word	0x00000000


	//----- nvinfo : EIATTR_REGCOUNT
	.align		4
.L_11:
        /*0048*/ 	.byte	0x04, 0x2f
        /*004a*/ 	.short	(.L_13 - .L_12)
	.align		4
.L_12:
        /*004c*/ 	.word	index@(_Z17gelu_half2_kernelP6__halfS0_j)
        /*0050*/ 	.word	0x00000016


	//----- nvinfo : EIATTR_FRAME_SIZE
	.align		4
.L_13:
        /*0054*/ 	.byte	0x04, 0x11
        /*0056*/ 	.short	(.L_15 - .L_14)
	.align		4
.L_14:
        /*0058*/ 	.word	index@(_Z17gelu_half2_kernelP6__halfS0_j)
        /*005c*/ 	.word	0x00000000


	//----- nvinfo : EIATTR_REGCOUNT
	.align		4
.L_15:
        /*0060*/ 	.byte	0x04, 0x2f
        /*0062*/ 	.short	(.L_17 - .L_16)
	.align		4
.L_16:
        /*0064*/ 	.word	index@(_Z25gelu_vector2_half2_kernelP6__halfS0_j)
        /*0068*/ 	.word	0x0000001e


	//----- nvinfo : EIATTR_FRAME_SIZE
	.align		4
.L_17:
        /*006c*/ 	.byte	0x04, 0x11
        /*006e*/ 	.short	(.L_19 - .L_18)
	.align		4
.L_18:
        /*0070*/ 	.word	index@(_Z25gelu_vector2_half2_kernelP6__halfS0_j)
        /*0074*/ 	.word	0x00000000


	//----- nvinfo : EIATTR_REGCOUNT
	.align		4
.L_19:
        /*0078*/ 	.byte	0x04, 0x2f
        /*007a*/ 	.short	(.L_21 - .L_20)
	.align		4
.L_20:
        /*007c*/ 	.word	index@(_Z25gelu_vector4_half2_kernelP6__halfS0_j)
        /*0080*/ 	.word	0x00000020


	//----- nvinfo : EIATTR_FRAME_SIZE
	.align		4
.L_21:
        /*0084*/ 	.byte	0x04, 0x11
        /*0086*/ 	.short	(.L_23 - .L_22)
	.align		4
.L_22:
        /*0088*/ 	.word	index@(_Z25gelu_vector4_half2_kernelP6__halfS0_j)
        /*008c*/ 	.word	0x00000000


	//----- nvinfo : EIATTR_REGCOUNT
	.align		4
.L_23:
        /*0090*/ 	.byte	0x04, 0x2f
        /*0092*/ 	.short	(.L_25 - .L_24)
	.align		4
.L_24:
        /*0094*/ 	.word	index@(_Z12check_kernelIffEvPT_PT0_Pbj)
        /*0098*/ 	.word	0x00000010


	//----- nvinfo : EIATTR_FRAME_SIZE
	.align		4
.L_25:
        /*009c*/ 	.byte	0x04, 0x11
        /*009e*/ 	.short	(.L_27 - .L_26)
	.align		4
.L_26:
        /*00a0*/ 	.word	index@(_Z12check_kernelIffEvPT_PT0_Pbj)
        /*00a4*/ 	.word	0x00000000


	//----- nvinfo : EIATTR_REGCOUNT
	.align		4
.L_27:
        /*00a8*/ 	.byte	0x04, 0x2f
        /*00aa*/ 	.short	(.L_29 - .L_28)
	.align		4
.L_28:
        /*00ac*/ 	.word	index@(_Z12check_kernelIf6__halfEvPT_PT0_Pbj)
        /*00b0*/ 	.word	0x00000010


	//----- nvinfo : EIATTR_FRAME_SIZE
	.align		4
.L_29:
        /*00b4*/ 	.byte	0x04, 0x11
        /*00b6*/ 	.short	(.L_31 - .L_30)
	.align		4
.L_30:
        /*00b8*/ 	.word	index@(_Z12check_kernelIf6__halfEvPT_PT0_Pbj)
        /*00bc*/ 	.word	0x00000000


	//----- nvinfo : EIATTR_MIN_STACK_SIZE
	.align		4
.L_31:
        /*00c0*/ 	.byte	0x04, 0x12
        /*00c2*/ 	.short	(.L_33 - .L_32)
	.align		4
.L_32:
        /*00c4*/ 	.word	index@(_Z12check_kernelIf6__halfEvPT_PT0_Pbj)
        /*00c8*/ 	.word	0x00000000


	//----- nvinfo : EIATTR_MIN_STACK_SIZE
	.align		4
.L_33:
        /*00cc*/ 	.byte	0x04, 0x12
        /*00ce*/ 	.short	(.L_35 - .L_34)
	.align		4
.L_34:
        /*00d0*/ 	.word	index@(_Z12check_kernelIffEvPT_PT0_Pbj)
        /*00d4*/ 	.word	0x00000000


	//----- nvinfo : EIATTR_MIN_STACK_SIZE
	.align		4
.L_35:
        /*00d8*/ 	.byte	0x04, 0x12
        /*00da*/ 	.short	(.L_37 - .L_36)
	.align		4
.L_36:
        /*00dc*/ 	.word	index@(_Z25gelu_vector4_half2_kernelP6__halfS0_j)
        /*00e0*/ 	.word	0x00000000


	//----- nvinfo : EIATTR_MIN_STACK_SIZE
	.align		4
.L_37:
        /*00e4*/ 	.byte	0x04, 0x12
        /*00e6*/ 	.short	(.L_39 - .L_38)
	.align		4
.L_38:
        /*00e8*/ 	.word	index@(_Z25gelu_vector2_half2_kernelP6__halfS0_j)
        /*00ec*/ 	.word	0x00000000


	//----- nvinfo : EIATTR_MIN_STACK_SIZE
	.align		4
.L_39:
        /*00f0*/ 	.byte	0x04, 0x12
        /*00f2*/ 	.short	(.L_41 - .L_40)
	.align		4
.L_40:
        /*00f4*/ 	.word	index@(_Z17gelu_half2_kernelP6__halfS0_j)
        /*00f8*/ 	.word	0x00000000


	//----- nvinfo : EIATTR_MIN_STACK_SIZE
	.align		4
.L_41:
        /*00fc*/ 	.byte	0x04, 0x12
        /*00fe*/ 	.short	(.L_43 - .L_42)
	.align		4
.L_42:
        /*0100*/ 	.word	index@(_Z19gelu_vector4_kernelPfS_j)
        /*0104*/ 	.word	0x00000000


	//----- nvinfo : EIATTR_MIN_STACK_SIZE
	.align		4
.L_43:
        /*0108*/ 	.byte	0x04, 0x12
        /*010a*/ 	.short	(.L_45 - .L_44)
	.align		4
.L_44:
        /*010c*/ 	.word	index@(_Z19gelu_vector2_kernelPfS_j)
        /*0110*/ 	.word	0x00000000


	//----- nvinfo : EIATTR_MIN_STACK_SIZE
	.align		4
.L_45:
        /*0114*/ 	.byte	0x04, 0x12
        /*0116*/ 	.short	(.L_47 - .L_46)
	.align		4
.L_46:
        /*0118*/ 	.word	index@(_Z16gelu_base_kernelPfS_j)
        /*011c*/ 	.word	0x00000000
.L_47:


//--------------------- .nv.compat                --------------------------
	.section	.nv.compat,"",@"SHT_CUDA_COMPAT_INFO"
	.align	4
        /*0000*/ 	.byte	0x02, 0x09, 0x00, 0x00, 0x02, 0x02, 0x01, 0x00, 0x02, 0x05, 0x05, 0x00, 0x03, 0x07, 0x01, 0x01
        /*0010*/ 	.byte	0x02, 0x03, 0x00, 0x00, 0x02, 0x06, 0x01, 0x00, 0x04, 0x0b, 0x08, 0x00, 0x01, 0x00, 0x00, 0x00
        /*0020*/ 	.byte	0x00, 0x00, 0x00, 0x00


//--------------------- .nv.info._Z12check_kernelIf6__halfEvPT_PT0_Pbj --------------------------
	.section	.nv.info._Z12check_kernelIf6__halfEvPT_PT0_Pbj,"",@"SHT_CUDA_INFO"
	.sectionflags	@""
	.align	4


	//----- nvinfo : EIATTR_CUDA_API_VERSION
	.align		4
        /*0000*/ 	.byte	0x04, 0x37
        /*0002*/ 	.short	(.L_49 - .L_48)
.L_48:
        /*0004*/ 	.word	0x00000082


	//----- nvinfo : EIATTR_KPARAM_INFO
	.align		4
.L_49:
        /*0008*/ 	.byte	0x04, 0x17
        /*000a*/ 	.short	(.L_51 - .L_50)
.L_50:
        /*000c*/ 	.word	0x00000000
        /*0010*/ 	.short	0x0003
        /*0012*/ 	.short	0x0018
        /*0014*/ 	.byte	0x00, 0xf0, 0x11, 0x00


	//----- nvinfo : EIATTR_KPARAM_INFO
	.align		4
.L_51:
        /*0018*/ 	.byte	0x04, 0x17
        /*001a*/ 	.short	(.L_53 - .L_52)
.L_52:
        /*001c*/ 	.word	0x00000000
        /*0020*/ 	.short	0x0002
        /*0022*/ 	.short	0x0010
        /*0024*/ 	.byte	0x00, 0xf5, 0x21, 0x00


	//----- nvinfo : EIATTR_KPARAM_INFO
	.align		4
.L_53:
        /*0028*/ 	.byte	0x04, 0x17
        /*002a*/ 	.short	(.L_55 - .L_54)
.L_54:
        /*002c*/ 	.word	0x00000000
        /*0030*/ 	.short	0x0001
        /*0032*/ 	.short	0x0008
        /*0034*/ 	.byte	0x00, 0xf5, 0x21, 0x00


	//----- nvinfo : EIATTR_KPARAM_INFO
	.align		4
.L_55:
        /*0038*/ 	.byte	0x04, 0x17
        /*003a*/ 	.short	(.L_57 - .L_56)
.L_56:
        /*003c*/ 	.word	0x00000000
        /*0040*/ 	.short	0x0000
        /*0042*/ 	.short	0x0000
        /*0044*/ 	.byte	0x00, 0xf5, 0x21, 0x00


	//----- nvinfo : EIATTR_SPARSE_MMA_MASK
	.align		4
.L_57:
        /*0048*/ 	.byte	0x03, 0x50
        /*004a*/ 	.short	0x0000


	//----- nvinfo : EIATTR_MAXREG_COUNT
	.align		4
        /*004c*/ 	.byte	0x03, 0x1b
        /*004e*/ 	.short	0x00ff


	//----- nvinfo : EIATTR_MERCURY_ISA_VERSION
	.align		4
        /*0050*/ 	.byte	0x03, 0x5f
        /*0052*/ 	.short	0x0101


	//----- nvinfo : EIATTR_VRC_CTA_INIT_COUNT
	.align		4
        /*0054*/ 	.byte	0x02, 0x4a
	.zero		1
	.zero		1


	//----- nvinfo : EIATTR_EXIT_INSTR_OFFSETS
	.align		4
        /*0058*/ 	.byte	0x04, 0x1c
        /*005a*/ 	.short	(.L_59 - .L_58)


	//   ....[0]....
.L_58:
        /*005c*/ 	.word	0x00000070


	//   ....[1]....
        /*0060*/ 	.word	0x000001d0


	//   ....[2]....
        /*0064*/ 	.word	0x00000210


	//----- nvinfo : EIATTR_CRS_STACK_SIZE
	.align		4
.L_59:
        /*0068*/ 	.byte	0x04, 0x1e
        /*006a*/ 	.short	(.L_61 - .L_60)
.L_60:
        /*006c*/ 	.word	0x00000000


	//----- nvinfo : EIATTR_CBANK_PARAM_SIZE
	.align		4
.L_61:
        /*0070*/ 	.byte	0x03, 0x19
        /*0072*/ 	.short	0x001c


	//----- nvinfo : EIATTR_PARAM_CBANK
	.align		4
        /*0074*/ 	.byte	0x04, 0x0a
        /*0076*/ 	.short	(.L_63 - .L_62)
	.align		4
.L_62:
        /*0078*/ 	.word	index@(.nv.constant0._Z12check_kernelIf6__halfEvPT_PT0_Pbj)
        /*007c*/ 	.short	0x0380
        /*007e*/ 	.short	0x001c


	//----- nvinfo : EIATTR_SW_WAR
	.align		4
.L_63:
        /*0080*/ 	.byte	0x04, 0x36
        /*0082*/ 	.short	(.L_65 - .L_64)
.L_64:
        /*0084*/ 	.word	0x00000008
.L_65:


//--------------------- .nv.info._Z12check_kernelIffEvPT_PT0_Pbj --------------------------
	.section	.nv.info._Z12check_kernelIffEvPT_PT0_Pbj,"",@"SHT_CUDA_INFO"
	.sectionflags	@""
	.align	4


	//----- nvinfo : EIATTR_CUDA_API_VERSION
	.align		4
        /*0000*/ 	.byte	0x04, 0x37
        /*0002*/ 	.short	(.L_67 - .L_66)
.L_66:
        /*0004*/ 	.word	0x00000082


	//----- nvinfo : EIATTR_KPARAM_INFO
	.align		4
.L_67:
        /*0008*/ 	.byte	0x04, 0x17
        /*000a*/ 	.short	(.L_69 - .L_68)
.L_68:
        /*000c*/ 	.word	0x00000000
        /*0010*/ 	.short	0x0003
        /*0012*/ 	.short	0x0018
        /*0014*/ 	.byte	0x00, 0xf0, 0x11, 0x00


	//----- nvinfo : EIATTR_KPARAM_INFO
	.align		4
.L_69:
        /*0018*/ 	.byte	0x04, 0x17
        /*001a*/ 	.short	(.L_71 - .L_70)
.L_70:
        /*001c*/ 	.word	0x00000000
        /*0020*/ 	.short	0x0002
        /*0022*/ 	.short	0x0010
        /*0024*/ 	.byte	0x00, 0xf5, 0x21, 0x00


	//----- nvinfo : EIATTR_KPARAM_INFO
	.align		4
.L_71:
        /*0028*/ 	.byte	0x04, 0x17
        /*002a*/ 	.short	(.L_73 - .L_72)
.L_72:
        /*002c*/ 	.word	0x00000000
        /*0030*/ 	.short	0x0001
        /*0032*/ 	.short	0x0008
        /*0034*/ 	.byte	0x00, 0xf5, 0x21, 0x00


	//----- nvinfo : EIATTR_KPARAM_INFO
	.align		4
.L_73:
        /*0038*/ 	.byte	0x04, 0x17
        /*003a*/ 	.short	(.L_75 - .L_74)
.L_74:
        /*003c*/ 	.word	0x00000000
        /*0040*/ 	.short	0x0000
        /*0042*/ 	.short	0x0000
        /*0044*/ 	.byte	0x00, 0xf5, 0x21, 0x00


	//----- nvinfo : EIATTR_SPARSE_MMA_MASK
	.align		4
.L_75:
        /*0048*/ 	.byte	0x03, 0x50
        /*004a*/ 	.short	0x0000


	//----- nvinfo : EIATTR_MAXREG_COUNT
	.align		4
        /*004c*/ 	.byte	0x03, 0x1b
        /*004e*/ 	.short	0x00ff


	//----- nvinfo : EIATTR_MERCURY_ISA_VERSION
	.align		4
        /*0050*/ 	.byte	0x03, 0x5f
        /*0052*/ 	.short	0x0101


	//----- nvinfo : EIATTR_VRC_CTA_INIT_COUNT
	.align		4
        /*0054*/ 	.byte	0x02, 0x4a
	.zero		1
	.zero		1


	//----- nvinfo : EIATTR_EXIT_INSTR_OFFSETS
	.align		4
        /*0058*/ 	.byte	0x04, 0x1c
        /*005a*/ 	.short	(.L_77 - .L_76)


	//   ....[0]....
.L_76:
        /*005c*/ 	.word	0x00000070


	//   ....[1]....
        /*0060*/ 	.word	0x000001c0


	//   ....[2]....
        /*0064*/ 	.word	0x00000200


	//----- nvinfo : EIATTR_CRS_STACK_SIZE
	.align		4
.L_77:
        /*0068*/ 	.byte	0x04, 0x1e
        /*006a*/ 	.short	(.L_79 - .L_78)
.L_78:
        /*006c*/ 	.word	0x00000000


	//----- nvinfo : EIATTR_CBANK_PARAM_SIZE
	.align		4
.L_79:
        /*0070*/ 	.byte	0x03, 0x19
        /*0072*/ 	.short	0x001c


	//----- nvinfo : EIATTR_PARAM_CBANK
	.align		4
        /*0074*/ 	.byte	0x04, 0x0a
        /*0076*/ 	.short	(.L_81 - .L_80)
	.align		4
.L_80:
        /*0078*/ 	.word	index@(.nv.constant0._Z12check_kernelIffEvPT_PT0_Pbj)
        /*007c*/ 	.short	0x0380
        /*007e*/ 	.short	0x001c


	//----- nvinfo : EIATTR_SW_WAR
	.align		4
.L_81:
        /*0080*/ 	.byte	0x04, 0x36
        /*0082*/ 	.short	(.L_83 - .L_82)
.L_82:
        /*0084*/ 	.word	0x00000008
.L_83:


//--------------------- .nv.info._Z25gelu_vector4_half2_kernelP6__halfS0_j --------------------------
	.section	.nv.info._Z25gelu_vector4_half2_kernelP6__halfS0_j,"",@"SHT_CUDA_INFO"
	.sectionflags	@""
	.align	4


	//----- nvinfo : EIATTR_CUDA_API_VERSION
	.align		4
        /*0000*/ 	.byte	0x04, 0x37
        /*0002*/ 	.short	(.L_85 - .L_84)
.L_84:
        /*0004*/ 	.word	0x00000082


	//----- nvinfo : EIATTR_KPARAM_INFO
	.align		4
.L_85:
        /*0008*/ 	.byte	0x04, 0x17
        /*000a*/ 	.short	(.L_87 - .L_86)
.L_86:
        /*000c*/ 	.word	0x00000000
        /*0010*/ 	.short	0x0002
        /*0012*/ 	.short	0x0010
        /*0014*/ 	.byte	0x00, 0xf0, 0x11, 0x00


	//----- nvinfo : EIATTR_KPARAM_INFO
	.align		4
.L_87:
        /*0018*/ 	.byte	0x04, 0x17
        /*001a*/ 	.short	(.L_89 - .L_88)
.L_88:
        /*001c*/ 	.word	0x00000000
        /*0020*/ 	.short	0x0001
        /*0022*/ 	.short	0x0008
        /*0024*/ 	.byte	0x00, 0xf5, 0x21, 0x00


	//----- nvinfo : EIATTR_KPARAM_INFO
	.align		4
.L_89:
        /*0028*/ 	.byte	0x04, 0x17
        /*002a*/ 	.short	(.L_91 - .L_90)
.L_90:
        /*002c*/ 	.word	0x00000000
        /*0030*/ 	.short	0x0000
        /*0032*/ 	.short	0x0000
        /*0034*/ 	.byte	0x00, 0xf5, 0x21, 0x00


	//----- nvinfo : EIATTR_SPARSE_MMA_MASK
	.align		4
.L_91:
        /*0038*/ 	.byte	0x03, 0x50
        /*003a*/ 	.short	0x0000


	//----- nvinfo : EIATTR_MAXREG_COUNT
	.align		4
        /*003c*/ 	.byte	0x03, 0x1b
        /*003e*/ 	.short	0x00ff


	//----- nvinfo : EIATTR_MERCURY_ISA_VERSION
	.align		4
        /*0040*/ 	.byte	0x03, 0x5f
        /*0042*/ 	.short	0x0101


	//----- nvinfo : EIATTR_VRC_CTA_INIT_COUNT
	.align		4
        /*0044*/ 	.byte	0x02, 0x4a
	.zero		1
	.zero		1


	//----- nvinfo : EIATTR_EXIT_INSTR_OFFSETS
	.align		4
        /*0048*/ 	.byte	0x04, 0x1c
        /*004a*/ 	.short	(.L_93 - .L_92)


	//   ....[0]....
.L_92:
        /*004c*/ 	.word	0x00000bc0


	//   ....[1]....
        /*0050*/ 	.word	0x00000df0


	//----- nvinfo : EIATTR_CRS_STACK_SIZE
	.align		4
.L_93:
        /*0054*/ 	.byte	0x04, 0x1e
        /*0056*/ 	.short	(.L_95 - .L_94)
.L_94:
        /*0058*/ 	.word	0x00000000


	//----- nvinfo : EIATTR_CBANK_PARAM_SIZE
	.align		4
.L_95:
        /*005c*/ 	.byte	0x03, 0x19
        /*005e*/ 	.short	0x0014


	//----- nvinfo : EIATTR_PARAM_CBANK
	.align		4
        /*0060*/ 	.byte	0x04, 0x0a
        /*0062*/ 	.short	(.L_97 - .L_96)
	.align		4
.L_96:
        /*0064*/ 	.word	index@(.nv.constant0._Z25gelu_vector4_half2_kernelP6__halfS0_j)
        /*0068*/ 	.short	0x0380
        /*006a*/ 	.short	0x0014


	//----- nvinfo : EIATTR_SW_WAR
	.align		4
.L_97:
        /*006c*/ 	.byte	0x04, 0x36
        /*006e*/ 	.short	(.L_99 - .L_98)
.L_98:
        /*0070*/ 	.word	0x00000008
.L_99:


//--------------------- .nv.info._Z25gelu_vector2_half2_kernelP6__halfS0_j --------------------------
	.section	.nv.info._Z25gelu_vector2_half2_kernelP6__halfS0_j,"",@"SHT_CUDA_INFO"
	.sectionflags	@""
	.align	4


	//----- nvinfo : EIATTR_CUDA_API_VERSION
	.align		4
        /*0000*/ 	.byte	0x04, 0x37
        /*0002*/ 	.short	(.L_101 - .L_100)
.L_100:
        /*0004*/ 	.word	0x00000082


	//----- nvinfo : EIATTR_KPARAM_INFO
	.align		4
.L_101:
        /*0008*/ 	.byte	0x04, 0x17
        /*000a*/ 	.short	(.L_103 - .L_102)
.L_102:
        /*000c*/ 	.word	0x00000000
        /*0010*/ 	.short	0x0002
        /*0012*/ 	.short	0x0010
        /*0014*/ 	.byte	0x00, 0xf0, 0x11, 0x00


	//----- nvinfo : EIATTR_KPARAM_INFO
	.align		4
.L_103:
        /*0018*/ 	.byte	0x04, 0x17
        /*001a*/ 	.short	(.L_105 - .L_104)
.L_104:
        /*001c*/ 	.word	0x00000000
        /*0020*/ 	.short	0x0001
        /*0022*/ 	.short	0x0008
        /*0024*/ 	.byte	0x00, 0xf5, 0x21, 0x00


	//----- nvinfo : EIATTR_KPARAM_INFO
	.align		4
.L_105:
        /*0028*/ 	.byte	0x04, 0x17
        /*002a*/ 	.short	(.L_107 - .L_106)
.L_106:
        /*002c*/ 	.word	0x00000000
        /*0030*/ 	.short	0x0000
        /*0032*/ 	.short	0x0000
        /*0034*/ 	.byte	0x00, 0xf5, 0x21, 0x00


	//----- nvinfo : EIATTR_SPARSE_MMA_MASK
	.align		4
.L_107:
        /*0038*/ 	.byte	0x03, 0x50
        /*003a*/ 	.short	0x0000


	//----- nvinfo : EIATTR_MAXREG_COUNT
	.align		4
        /*003c*/ 	.byte	0x03, 0x1b
        /*003e*/ 	.short	0x00ff


	//----- nvinfo : EIATTR_MERCURY_ISA_VERSION
	.align		4
        /*0040*/ 	.byte	0x03, 0x5f
        /*0042*/ 	.short	0x0101


	//----- nvinfo : EIATTR_VRC_CTA_INIT_COUNT
	.align		4
        /*0044*/ 	.byte	0x02, 0x4a
	.zero		1
	.zero		1


	//----- nvinfo : EIATTR_EXIT_INSTR_OFFSETS
	.align		4
        /*0048*/ 	.byte	0x04, 0x1c
        /*004a*/ 	.short	(.L_109 - .L_108)


	//   ....[0]....
.L_108:
        /*004c*/ 	.word	0x000006c0


	//   ....[1]....
        /*0050*/ 	.word	0x000008f0


	//----- nvinfo : EIATTR_CRS_STACK_SIZE
	.align		4
.L_109:
        /*0054*/ 	.byte	0x04, 0x1e
        /*0056*/ 	.short	(.L_111 - .L_110)
.L_110:
        /*0058*/ 	.word	0x00000000


	//----- nvinfo : EIATTR_CBANK_PARAM_SIZE
	.align		4
.L_111:
        /*005c*/ 	.byte	0x03, 0x19
        /*005e*/ 	.short	0x0014


	//----- nvinfo : EIATTR_PARAM_CBANK
	.align		4
        /*0060*/ 	.byte	0x04, 0x0a
        /*0062*/ 	.short	(.L_113 - .L_112)
	.align		4
.L_112:
        /*0064*/ 	.word	index@(.nv.constant0._Z25gelu_vector2_half2_kernelP6__halfS0_j)
        /*0068*/ 	.short	0x0380
        /*006a*/ 	.short	0x0014


	//----- nvinfo : EIATTR_SW_WAR
	.align		4
.L_113:
        /*006c*/ 	.byte	0x04, 0x36
        /*006e*/ 	.short	(.L_115 - .L_114)
.L_114:
        /*0070*/ 	.word	0x00000008
.L_115:


//--------------------- .nv.info._Z17gelu_half2_kernelP6__halfS0_j --------------------------
	.section	.nv.info._Z17gelu_half2_kernelP6__halfS0_j,"",@"SHT_CUDA_INFO"
	.sectionflags	@""
	.align	4


	//----- nvinfo : EIATTR_CUDA_API_VERSION
	.align		4
        /*0000*/ 	.byte	0x04, 0x37
        /*0002*/ 	.short	(.L_117 - .L_116)
.L_116:
        /*0004*/ 	.word	0x00000082


	//----- nvinfo : EIATTR_KPARAM_INFO
	.align		4
.L_117:
        /*0008*/ 	.byte	0x04, 0x17
        /*000a*/ 	.short	(.L_119 - .L_118)
.L_118:
        /*000c*/ 	.word	0x00000000
        /*0010*/ 	.short	0x0002
        /*0012*/ 	.short	0x0010
        /*0014*/ 	.byte	0x00, 0xf0, 0x11, 0x00


	//----- nvinfo : EIATTR_KPARAM_INFO
	.align		4
.L_119:
        /*0018*/ 	.byte	0x04, 0x17
        /*001a*/ 	.short	(.L_121 - .L_120)
.L_120:
        /*001c*/ 	.word	0x00000000
        /*0020*/ 	.short	0x0001
        /*0022*/ 	.short	0x0008
        /*0024*/ 	.byte	0x00, 0xf5, 0x21, 0x00


	//----- nvinfo : EIATTR_KPARAM_INFO
	.align		4
.L_121:
        /*0028*/ 	.byte	0x04, 0x17
        /*002a*/ 	.short	(.L_123 - .L_122)
.L_122:
        /*002c*/ 	.word	0x00000000
        /*0030*/ 	.short	0x0000
        /*0032*/ 	.short	0x0000
        /*0034*/ 	.byte	0x00, 0xf5, 0x21, 0x00


	//----- nvinfo : EIATTR_SPARSE_MMA_MASK
	.align		4
.L_123:
        /*0038*/ 	.byte	0x03, 0x50
        /*003a*/ 	.short	0x0000


	//----- nvinfo : EIATTR_MAXREG_COUNT
	.align		4
        /*003c*/ 	.byte	0x03, 0x1b
        /*003e*/ 	.short	0x00ff


	//----- nvinfo : EIATTR_MERCURY_ISA_VERSION
	.align		4
        /*0040*/ 	.byte	0x03, 0x5f
        /*0042*/ 	.short	0x0101


	//----- nvinfo : EIATTR_VRC_CTA_INIT_COUNT
	.align		4
        /*0044*/ 	.byte	0x02, 0x4a
	.zero		1
	.zero		1


	//----- nvinfo : EIATTR_EXIT_INSTR_OFFSETS
	.align		4
        /*0048*/ 	.byte	0x04, 0x1c
        /*004a*/ 	.short	(.L_125 - .L_124)


	//   ....[0]....
.L_124:
        /*004c*/ 	.word	0x00000440


	//   ....[1]....
        /*0050*/ 	.word	0x00000670


	//----- nvinfo : EIATTR_CRS_STACK_SIZE
	.align		4
.L_125:
        /*0054*/ 	.byte	0x04, 0x1e
        /*0056*/ 	.short	(.L_127 - .L_126)
.L_126:
        /*0058*/ 	.word	0x00000000


	//----- nvinfo : EIATTR_CBANK_PARAM_SIZE
	.align		4
.L_127:
        /*005c*/ 	.byte	0x03, 0x19
        /*005e*/ 	.short	0x0014


	//----- nvinfo : EIATTR_PARAM_CBANK
	.align		4
        /*0060*/ 	.byte	0x04, 0x0a
        /*0062*/ 	.short	(.L_129 - .L_128)
	.align		4
.L_128:
        /*0064*/ 	.word	index@(.nv.constant0._Z17gelu_half2_kernelP6__halfS0_j)
        /*0068*/ 	.short	0x0380
        /*006a*/ 	.short	0x0014


	//----- nvinfo : EIATTR_SW_WAR
	.align		4
.L_129:
        /*006c*/ 	.byte	0x04, 0x36
        /*006e*/ 	.short	(.L_131 - .L_130)
.L_130:
        /*0070*/ 	.word	0x00000008
.L_131:


//--------------------- .nv.info._Z19gelu_vector4_kernelPfS_j --------------------------
	.section	.nv.info._Z19gelu_vector4_kernelPfS_j,"",@"SHT_CUDA_INFO"
	.sectionflags	@""
	.align	4


	//----- nvinfo : EIATTR_CUDA_API_VERSION
	.align		4
        /*0000*/ 	.byte	0x04, 0x37
        /*0002*/ 	.short	(.L_133 - .L_132)
.L_132:
        /*0004*/ 	.word	0x00000082


	//----- nvinfo : EIATTR_KPARAM_INFO
	.align		4
.L_133:
        /*0008*/ 	.byte	0x04, 0x17
        /*000a*/ 	.short	(.L_135 - .L_134)
.L_134:
        /*000c*/ 	.word	0x00000000
        /*0010*/ 	.short	0x0002
        /*0012*/ 	.short	0x0010
        /*0014*/ 	.byte	0x00, 0xf0, 0x11, 0x00


	//----- nvinfo : EIATTR_KPARAM_INFO
	.align		4
.L_135:
        /*0018*/ 	.byte	0x04, 0x17
        /*001a*/ 	.short	(.L_137 - .L_136)
.L_136:
        /*001c*/ 	.word	0x00000000
        /*0020*/ 	.short	0x0001
        /*0022*/ 	.short	0x0008
        /*0024*/ 	.byte	0x00, 0xf5, 0x21, 0x00


	//----- nvinfo : EIATTR_KPARAM_INFO
	.align		4
.L_137:
        /*0028*/ 	.byte	0x04, 0x17
        /*002a*/ 	.short	(.L_139 - .L_138)
.L_138:
        /*002c*/ 	.word	0x00000000
        /*0030*/ 	.short	0x0000
        /*0032*/ 	.short	0x0000
        /*0034*/ 	.byte	0x00, 0xf5, 0x21, 0x00


	//----- nvinfo : EIATTR_SPARSE_MMA_MASK
	.align		4
.L_139:
        /*0038*/ 	.byte	0x03, 0x50
        /*003a*/ 	.short	0x0000


	//----- nvinfo : EIATTR_MAXREG_COUNT
	.align		4
        /*003c*/ 	.byte	0x03, 0x1b
        /*003e*/ 	.short	0x00ff


	//----- nvinfo : EIATTR_MERCURY_ISA_VERSION
	.align		4
        /*0040*/ 	.byte	0x03, 0x5f
        /*0042*/ 	.short	0x0101


	//----- nvinfo : EIATTR_VRC_CTA_INIT_COUNT
	.align		4
        /*0044*/ 	.byte	0x02, 0x4a
	.zero		1
	.zero		1


	//----- nvinfo : EIATTR_EXIT_INSTR_OFFSETS
	.align		4
        /*0048*/ 	.byte	0x04, 0x1c
        /*004a*/ 	.short	(.L_141 - .L_140)


	//   ....[0]....
.L_140:
        /*004c*/ 	.word	0x00000740


	//   ....[1]....
        /*0050*/ 	.word	0x00000950


	//----- nvinfo : EIATTR_CRS_STACK_SIZE
	.align		4
.L_141:
        /*0054*/ 	.byte	0x04, 0x1e
        /*0056*/ 	.short	(.L_143 - .L_142)
.L_142:
        /*0058*/ 	.word	0x00000000


	//----- nvinfo : EIATTR_CBANK_PARAM_SIZE
	.align		4
.L_143:
        /*005c*/ 	.byte	0x03, 0x19
        /*005e*/ 	.short	0x0014


	//----- nvinfo : EIATTR_PARAM_CBANK
	.align		4
        /*0060*/ 	.byte	0x04, 0x0a
        /*0062*/ 	.short	(.L_145 - .L_144)
	.align		4
.L_144:
        /*0064*/ 	.word	index@(.nv.constant0._Z19gelu_vector4_kernelPfS_j)
        /*0068*/ 	.short	0x0380
        /*006a*/ 	.short	0x0014


	//----- nvinfo : EIATTR_SW_WAR
	.align		4
.L_145:
        /*006c*/ 	.byte	0x04, 0x36
        /*006e*/ 	.short	(.L_147 - .L_146)
.L_146:
        /*0070*/ 	.word	0x00000008
.L_147:


//--------------------- .nv.info._Z19gelu_vector2_kernelPfS_j --------------------------
	.section	.nv.info._Z19gelu_vector2_kernelPfS_j,"",@"SHT_CUDA_INFO"
	.sectionflags	@""
	.align	4


	//----- nvinfo : EIATTR_CUDA_API_VERSION
	.align		4
        /*0000*/ 	.byte	0x04, 0x37
        /*0002*/ 	.short	(.L_149 - .L_148)
.L_148:
        /*0004*/ 	.word	0x00000082


	//----- nvinfo : EIATTR_KPARAM_INFO
	.align		4
.L_149:
        /*0008*/ 	.byte	0x04, 0x17
        /*000a*/ 	.short	(.L_151 - .L_150)
.L_150:
        /*000c*/ 	.word	0x00000000
        /*0010*/ 	.short	0x0002
        /*0012*/ 	.short	0x0010
        /*0014*/ 	.byte	0x00, 0xf0, 0x11, 0x00


	//----- nvinfo : EIATTR_KPARAM_INFO
	.align		4
.L_151:
        /*0018*/ 	.byte	0x04, 0x17
        /*001a*/ 	.short	(.L_153 - .L_152)
.L_152:
        /*001c*/ 	.word	0x00000000
        /*0020*/ 	.short	0x0001
        /*0022*/ 	.short	0x0008
        /*0024*/ 	.byte	0x00, 0xf5, 0x21, 0x00


	//----- nvinfo : EIATTR_KPARAM_INFO
	.align		4
.L_153:
        /*0028*/ 	.byte	0x04, 0x17
        /*002a*/ 	.short	(.L_155 - .L_154)
.L_154:
        /*002c*/ 	.word	0x00000000
        /*0030*/ 	.short	0x0000
        /*0032*/ 	.short	0x0000
        /*0034*/ 	.byte	0x00, 0xf5, 0x21, 0x00


	//----- nvinfo : EIATTR_SPARSE_MMA_MASK
	.align		4
.L_155:
        /*0038*/ 	.byte	0x03, 0x50
        /*003a*/ 	.short	0x0000


	//----- nvinfo : EIATTR_MAXREG_COUNT
	.align		4
        /*003c*/ 	.byte	0x03, 0x1b
        /*003e*/ 	.short	0x00ff


	//----- nvinfo : EIATTR_MERCURY_ISA_VERSION
	.align		4
        /*0040*/ 	.byte	0x03, 0x5f
        /*0042*/ 	.short	0x0101


	//----- nvinfo : EIATTR_VRC_CTA_INIT_COUNT
	.align		4
        /*0044*/ 	.byte	0x02, 0x4a
	.zero		1
	.zero		1


	//----- nvinfo : EIATTR_EXIT_INSTR_OFFSETS
	.align		4
        /*0048*/ 	.byte	0x04, 0x1c
        /*004a*/ 	.short	(.L_157 - .L_156)


	//   ....[0]....
.L_156:
        /*004c*/ 	.word	0x00000480


	//   ....[1]....
        /*0050*/ 	.word	0x00000690


	//----- nvinfo : EIATTR_CRS_STACK_SIZE
	.align		4
.L_157:
        /*0054*/ 	.byte	0x04, 0x1e
        /*0056*/ 	.short	(.L_159 - .L_158)
.L_158:
        /*0058*/ 	.word	0x00000000


	//----- nvinfo : EIATTR_CBANK_PARAM_SIZE
	.align		4
.L_159:
        /*005c*/ 	.byte	0x03, 0x19
        /*005e*/ 	.short	0x0014


	//----- nvinfo : EIATTR_PARAM_CBANK
	.align		4
        /*0060*/ 	.byte	0x04, 0x0a
        /*0062*/ 	.short	(.L_161 - .L_160)
	.align		4
.L_160:
        /*0064*/ 	.word	index@(.nv.constant0._Z19gelu_vector2_kernelPfS_j)
        /*0068*/ 	.short	0x0380
        /*006a*/ 	.short	0x0014


	//----- nvinfo : EIATTR_SW_WAR
	.align		4
.L_161:
        /*006c*/ 	.byte	0x04, 0x36
        /*006e*/ 	.short	(.L_163 - .L_162)
.L_162:
        /*0070*/ 	.word	0x00000008
.L_163:


//--------------------- .nv.info._Z16gelu_base_kernelPfS_j --------------------------
	.section	.nv.info._Z16gelu_base_kernelPfS_j,"",@"SHT_CUDA_INFO"
	.sectionflags	@""
	.align	4


	//----- nvinfo : EIATTR_CUDA_API_VERSION
	.align		4
        /*0000*/ 	.byte	0x04, 0x37
        /*0002*/ 	.short	(.L_165 - .L_164)
.L_164:
        /*0004*/ 	.word	0x00000082


	//----- nvinfo : EIATTR_KPARAM_INFO
	.align		4
.L_165:
        /*0008*/ 	.byte	0x04, 0x17
        /*000a*/ 	.short	(.L_167 - .L_166)
.L_166:
        /*000c*/ 	.word	0x00000000
        /*0010*/ 	.short	0x0002
        /*0012*/ 	.short	0x0010
        /*0014*/ 	.byte	0x00, 0xf0, 0x11, 0x00


	//----- nvinfo : EIATTR_KPARAM_INFO
	.align		4
.L_167:
        /*0018*/ 	.byte	0x04, 0x17
        /*001a*/ 	.short	(.L_169 - .L_168)
.L_168:
        /*001c*/ 	.word	0x00000000
        /*0020*/ 	.short	0x0001
        /*0022*/ 	.short	0x0008
        /*0024*/ 	.byte	0x00, 0xf5, 0x21, 0x00


	//----- nvinfo : EIATTR_KPARAM_INFO
	.align		4
.L_169:
        /*0028*/ 	.byte	0x04, 0x17
        /*002a*/ 	.short	(.L_171 - .L_170)
.L_170:
        /*002c*/ 	.word	0x00000000
        /*0030*/ 	.short	0x0000
        /*0032*/ 	.short	0x0000
        /*0034*/ 	.byte	0x00, 0xf5, 0x21, 0x00


	//----- nvinfo : EIATTR_SPARSE_MMA_MASK
	.align		4
.L_171:
        /*0038*/ 	.byte	0x03, 0x50
        /*003a*/ 	.short	0x0000


	//----- nvinfo : EIATTR_MAXREG_COUNT
	.align		4
        /*003c*/ 	.byte	0x03, 0x1b
        /*003e*/ 	.short	0x00ff


	//----- nvinfo : EIATTR_MERCURY_ISA_VERSION
	.align		4
        /*0040*/ 	.byte	0x03, 0x5f
        /*0042*/ 	.short	0x0101


	//----- nvinfo : EIATTR_VRC_CTA_INIT_COUNT
	.align		4
        /*0044*/ 	.byte	0x02, 0x4a
	.zero		1
	.zero		1


	//----- nvinfo : EIATTR_EXIT_INSTR_OFFSETS
	.align		4
        /*0048*/ 	.byte	0x04, 0x1c
        /*004a*/ 	.short	(.L_173 - .L_172)


	//   ....[0]....
.L_172:
        /*004c*/ 	.word	0x00000070


	//   ....[1]....
        /*0050*/ 	.word	0x000002c0


	//----- nvinfo : EIATTR_CRS_STACK_SIZE
	.align		4
.L_173:
        /*0054*/ 	.byte	0x04, 0x1e
        /*0056*/ 	.short	(.L_175 - .L_174)
.L_174:
        /*0058*/ 	.word	0x00000000


	//----- nvinfo : EIATTR_CBANK_PARAM_SIZE
	.align		4
.L_175:
        /*005c*/ 	.byte	0x03, 0x19
        /*005e*/ 	.short	0x0014


	//----- nvinfo : EIATTR_PARAM_CBANK
	.align		4
        /*0060*/ 	.byte	0x04, 0x0a
        /*0062*/ 	.short	(.L_177 - .L_176)
	.align		4
.L_176:
        /*0064*/ 	.word	index@(.nv.constant0._Z16gelu_base_kernelPfS_j)
        /*0068*/ 	.short	0x0380
        /*006a*/ 	.short	0x0014


	//----- nvinfo : EIATTR_SW_WAR
	.align		4
.L_177:
        /*006c*/ 	.byte	0x04, 0x36
        /*006e*/ 	.short	(.L_179 - .L_178)
.L_178:
        /*0070*/ 	.word	0x00000008
.L_179:


//--------------------- .nv.callgraph             --------------------------
	.section	.nv.callgraph,"",@"SHT_CUDA_CALLGRAPH"
	.align	4
	.sectionentsize	8
	.align		4
        /*0000*/ 	.word	0x00000000
	.align		4
        /*0004*/ 	.word	0xffffffff
	.align		4
        /*0008*/ 	.word	0x00000000
	.align		4
        /*000c*/ 	.word	0xfffffffe
	.align		4
        /*0010*/ 	.word	0x00000000
	.align		4
        /*0014*/ 	.word	0xfffffffd
	.align		4
        /*0018*/ 	.word	0x00000000
	.align		4
        /*001c*/ 	.word	0xfffffffc


//--------------------- .text._Z12check_kernelIf6__halfEvPT_PT0_Pbj --------------------------
	.section	.text._Z12check_kernelIf6__halfEvPT_PT0_Pbj,"ax",@progbits
	.align	128
        .global         _Z12check_kernelIf6__halfEvPT_PT0_Pbj
        .type           _Z12check_kernelIf6__halfEvPT_PT0_Pbj,@function
        .size           _Z12check_kernelIf6__halfEvPT_PT0_Pbj,(.L_x_30 - _Z12check_kernelIf6__halfEvPT_PT0_Pbj)
        .other          _Z12check_kernelIf6__halfEvPT_PT0_Pbj,@"STO_CUDA_ENTRY STV_DEFAULT"
_Z12check_kernelIf6__halfEvPT_PT0_Pbj:
.text._Z12check_kernelIf6__halfEvPT_PT0_Pbj:
[----:B------:R-:W-:Y:S01]  /*0000*/  LDC R1, c[0x0][0x37c] ;  /* 0x0000df00ff017b82 */ /* 0x000fe20000000800 */
[----:B------:R-:W0:Y:S07]  /*0010*/  S2R R0, SR_TID.X ;  /* 0x0000000000007919 */ /* 0x000e2e0000002100 */
[----:B------:R-:W0:Y:S01]  /*0020*/  S2UR UR4, SR_CTAID.X ;  /* 0x00000000000479c3 */ /* 0x000e220000002500 */
[----:B------:R-:W1:Y:S07]  /*0030*/  LDCU UR5, c[0x0][0x398] ;  /* 0x00007300ff0577ac */ /* 0x000e6e0008000800 */
[----:B------:R-:W0:Y:S02]  /*0040*/  LDC R13, c[0x0][0x360] ;  /* 0x0000d800ff0d7b82 */ /* 0x000e240000000800 */
[----:B0-----:R-:W-:-:S05]  /*0050*/  IMAD R0, R13, UR4, R0 ;  /* 0x000000040d007c24 */ /* 0x001fca000f8e0200 */
[----:B-1----:R-:W-:-:S13]  /*0060*/  ISETP.GE.U32.AND P0, PT, R0, UR5, PT ;  /* 0x0000000500007c0c */ /* 0x002fda000bf06070 */
[----:B------:R-:W-:Y:S05]  /*0070*/  @P0 EXIT ;  /* 0x000000000000094d */ /* 0x000fea0003800000 */
[----:B------:R-:W0:Y:S01]  /*0080*/  LDC.64 R8, c[0x0][0x380] ;  /* 0x0000e000ff087b82 */ /* 0x000e220000000a00 */
[----:B------:R-:W1:Y:S01]  /*0090*/  LDCU UR4, c[0x0][0x370] ;  /* 0x00006e00ff0477ac */ /* 0x000e620008000800 */
[----:B------:R-:W-:Y:S01]  /*00a0*/  BSSY.RECONVERGENT B0, `(.L_x_0) ;  /* 0x0000014000007945 */ /* 0x000fe20003800200 */
[----:B------:R-:W2:Y:S05]  /*00b0*/  LDCU.64 UR6, c[0x0][0x358] ;  /* 0x00006b00ff0677ac */ /* 0x000eaa0008000a00 */
[----:B------:R-:W3:Y:S01]  /*00c0*/  LDC.64 R10, c[0x0][0x388] ;  /* 0x0000e200ff0a7b82 */ /* 0x000ee20000000a00 */
[----:B------:R-:W4:Y:S01]  /*00d0*/  LDCU UR8, c[0x0][0x398] ;  /* 0x00007300ff0877ac */ /* 0x000f220008000800 */
[----:B-1----:R-:W-:-:S07]  /*00e0*/  IMAD R13, R13, UR4, RZ ;  /* 0x000000040d0d7c24 */ /* 0x002fce000f8e02ff */
.L_x_2:
[----:B---3--:R-:W-:-:S04]  /*00f0*/  IMAD.WIDE R4, R0, 0x2, R10 ;  /* 0x0000000200047825 */ /* 0x008fc800078e020a */
[----:B0-----:R-:W-:Y:S02]  /*0100*/  IMAD.WIDE R2, R0, 0x4, R8 ;  /* 0x0000000400027825 */ /* 0x001fe400078e0208 */
[----:B--2---:R-:W2:Y:S04]  /*0110*/  LDG.E.U16 R4, desc[UR6][R4.64] ;  /* 0x0000000604047981 */ /* 0x004ea8000c1e1500 */
[----:B------:R-:W3:Y:S01]  /*0120*/  LDG.E R2, desc[UR6][R2.64] ;  /* 0x0000000602027981 */ /* 0x000ee2000c1e1900 */
[----:B------:R-:W-:Y:S01]  /*0130*/  UMOV UR4, 0xd2f1a9fc ;  /* 0xd2f1a9fc00047882 */ /* 0x000fe20000000000 */
[----:B------:R-:W-:Y:S01]  /*0140*/  UMOV UR5, 0x3f50624d ;  /* 0x3f50624d00057882 */ /* 0x000fe20000000000 */
[----:B--2---:R-:W-:-:S05]  /*0150*/  HADD2.F32 R7, -RZ, R4.H0_H0 ;  /* 0x20000004ff077230 */ /* 0x004fca0000004100 */
[----:B---3--:R-:W-:-:S06]  /*0160*/  FADD R7, R2, -R7 ;  /* 0x8000000702077221 */ /* 0x008fcc0000000000 */
[----:B------:R-:W0:Y:S02]  /*0170*/  F2F.F64.F32 R6, |R7| ;  /* 0x4000000700067310 */ /* 0x000e240000201800 */
[----:B0-----:R-:W-:-:S14]  /*0180*/  DSETP.GT.AND P0, PT, R6, UR4, PT ;  /* 0x0000000406007e2a */ /* 0x001fdc000bf04000 */
[----:B------:R-:W-:Y:S05]  /*0190*/  @P0 BRA `(.L_x_1) ;  /* 0x0000000000100947 */ /* 0x000fea0003800000 */
[----:B------:R-:W-:-:S04]  /*01a0*/  IADD3 R0, PT, PT, R13, R0, RZ ;  /* 0x000000000d007210 */ /* 0x000fc80007ffe0ff */
[----:B----4-:R-:W-:-:S13]  /*01b0*/  ISETP.GE.U32.AND P0, PT, R0, UR8, PT ;  /* 0x0000000800007c0c */ /* 0x010fda000bf06070 */
[----:B------:R-:W-:Y:S05]  /*01c0*/  @!P0 BRA `(.L_x_2) ;  /* 0xfffffffc00c88947 */ /* 0x000fea000383ffff */
[----:B------:R-:W-:Y:S05]  /*01d0*/  EXIT ;  /* 0x000000000000794d */ /* 0x000fea0003800000 */
.L_x_1:
[----:B----4-:R-:W-:Y:S05]  /*01e0*/  BSYNC.RECONVERGENT B0 ;  /* 0x0000000000007941 */ /* 0x010fea0003800200 */
.L_x_0:
[----:B------:R-:W0:Y:S02]  /*01f0*/  LDC.64 R2, c[0x0][0x390] ;  /* 0x0000e400ff027b82 */ /* 0x000e240000000a00 */
[----:B0-----:R-:W-:Y:S01]  /*0200*/  STG.E.U8 desc[UR6][R2.64], RZ ;  /* 0x000000ff02007986 */ /* 0x001fe2000c101106 */
[----:B------:R-:W-:Y:S05]  /*0210*/  EXIT ;  /* 0x000000000000794d */ /* 0x000fea0003800000 */
.L_x_3:
[----:B------:R-:W-:-:S00]  /*0220*/  BRA `(.L_x_3) ;  /* 0xfffffffc00fc7947 */ /* 0x000fc0000383ffff */
[----:B------:R-:W-:-:S00]  /*0230*/  NOP ;  /* 0x0000000000007918 */ /* 0x000fc00000000000 */
        /* <DEDUP_REMOVED lines=12> */
.L_x_30:


//--------------------- .text._Z12check_kernelIffEvPT_PT0_Pbj --------------------------
	.section	.text._Z12check_kernelIffEvPT_PT0_Pbj,"ax",@progbits
	.align	128
        .global         _Z12check_kernelIffEvPT_PT0_Pbj
        .type           _Z12check_kernelIffEvPT_PT0_Pbj,@function
        .size           _Z12check_kernelIffEvPT_PT0_Pbj,(.L_x_31 - _Z12check_kernelIffEvPT_PT0_Pbj)
        .other          _Z12check_kernelIffEvPT_PT0_Pbj,@"STO_CUDA_ENTRY STV_DEFAULT"
_Z12check_kernelIffEvPT_PT0_Pbj:
.text._Z12check_kernelIffEvPT_PT0_Pbj:
        /* <DEDUP_REMOVED lines=15> */
.L_x_6:
[----:B0-----:R-:W-:-:S04]  /*00f0*/  IMAD.WIDE R2, R0, 0x4, R8 ;  /* 0x0000000400027825 */ /* 0x001fc800078e0208 */
[----:B---3--:R-:W-:Y:S02]  /*0100*/  IMAD.WIDE R4, R0, 0x4, R10 ;  /* 0x0000000400047825 */ /* 0x008fe400078e020a */
[----:B--2---:R-:W2:Y:S04]  /*0110*/  LDG.E R2, desc[UR6][R2.64] ;  /* 0x0000000602027981 */ /* 0x004ea8000c1e1900 */
[----:B------:R-:W2:Y:S01]  /*0120*/  LDG.E R5, desc[UR6][R4.64] ;  /* 0x0000000604057981 */ /* 0x000ea2000c1e1900 */
[----:B------:R-:W-:Y:S01]  /*0130*/  UMOV UR4, 0xd2f1a9fc ;  /* 0xd2f1a9fc00047882 */ /* 0x000fe20000000000 */
[----:B------:R-:W-:Y:S01]  /*0140*/  UMOV UR5, 0x3f50624d ;  /* 0x3f50624d00057882 */ /* 0x000fe20000000000 */
[----:B--2---:R-:W-:-:S06]  /*0150*/  FADD R6, R2, -R5 ;  /* 0x8000000502067221 */ /* 0x004fcc0000000000 */
[----:B------:R-:W0:Y:S02]  /*0160*/  F2F.F64.F32 R6, |R6| ;  /* 0x4000000600067310 */ /* 0x000e240000201800 */
[----:B0-----:R-:W-:-:S14]  /*0170*/  DSETP.GT.AND P0, PT, R6, UR4, PT ;  /* 0x0000000406007e2a */ /* 0x001fdc000bf04000 */
[----:B------:R-:W-:Y:S05]  /*0180*/  @P0 BRA `(.L_x_5) ;  /* 0x0000000000100947 */ /* 0x000fea0003800000 */
[----:B------:R-:W-:-:S04]  /*0190*/  IADD3 R0, PT, PT, R13, R0, RZ ;  /* 0x000000000d007210 */ /* 0x000fc80007ffe0ff */
[----:B----4-:R-:W-:-:S13]  /*01a0*/  ISETP.GE.U32.AND P0, PT, R0, UR8, PT ;  /* 0x0000000800007c0c */ /* 0x010fda000bf06070 */
[----:B------:R-:W-:Y:S05]  /*01b0*/  @!P0 BRA `(.L_x_6) ;  /* 0xfffffffc00cc8947 */ /* 0x000fea000383ffff */
[----:B------:R-:W-:Y:S05]  /*01c0*/  EXIT ;  /* 0x000000000000794d */ /* 0x000fea0003800000 */
.L_x_5:
[----:B----4-:R-:W-:Y:S05]  /*01d0*/  BSYNC.RECONVERGENT B0 ;  /* 0x0000000000007941 */ /* 0x010fea0003800200 */
.L_x_4:
[----:B------:R-:W0:Y:S02]  /*01e0*/  LDC.64 R2, c[0x0][0x390] ;  /* 0x0000e400ff027b82 */ /* 0x000e240000000a00 */
[----:B0-----:R-:W-:Y:S01]  /*01f0*/  STG.E.U8 desc[UR6][R2.64], RZ ;  /* 0x000000ff02007986 */ /* 0x001fe2000c101106 */
[----:B------:R-:W-:Y:S05]  /*0200*/  EXIT ;  /* 0x000000000000794d */ /* 0x000fea0003800000 */
.L_x_7:
        /* <DEDUP_REMOVED lines=15> */
.L_x_31:


//--------------------- .text._Z25gelu_vector4_half2_kernelP6__halfS0_j --------------------------
	.section	.text._Z25gelu_vector4_half2_kernelP6__halfS0_j,"ax",@progbits
	.align	128
        .global         _Z25gelu_vector4_half2_kernelP6__halfS0_j
        .type           _Z25gelu_vector4_half2_kernelP6__halfS0_j,@function
        .size           _Z25gelu_vector4_half2_kernelP6__halfS0_j,(.L_x_32 - _Z25gelu_vector4_half2_kernelP6__halfS0_j)
        .other          _Z25gelu_vector4_half2_kernelP6__halfS0_j,@"STO_CUDA_ENTRY STV_DEFAULT"
_Z25gelu_vector4_half2_kernelP6__halfS0_j:
.text._Z25gelu_vector4_half2_kernelP6__halfS0_j:
[----:B------:R-:W-:Y:S01]  /*0000*/  LDC R1, c[0x0][0x37c] ;  /* 0x0000df00ff017b82 */ /* 0x000fe20000000800 */
[----:B------:R-:W0:Y:S07]  /*0010*/  S2R R10, SR_TID.X ;  /* 0x00000000000a7919 */ /* 0x000e2e0000002100 */
[----:B------:R-:W0:Y:S01]  /*0020*/  S2UR UR5, SR_CTAID.X ;  /* 0x00000000000579c3 */ /* 0x000e220000002500 */
[----:B------:R-:W1:Y:S01]  /*0030*/  LDCU UR8, c[0x0][0x390] ;  /* 0x00007200ff0877ac */ /* 0x000e620008000800 */
[----:B------:R-:W-:Y:S01]  /*0040*/  BSSY.RECONVERGENT B0, `(.L_x_8) ;  /* 0x00000b5000007945 */ /* 0x000fe20003800200 */
[----:B------:R-:W2:Y:S05]  /*0050*/  LDCU.64 UR6, c[0x0][0x358] ;  /* 0x00006b00ff0677ac */ /* 0x000eaa0008000a00 */
[----:B------:R-:W0:Y:S01]  /*0060*/  LDC R11, c[0x0][0x360] ;  /* 0x0000d800ff0b7b82 */ /* 0x000e220000000800 */
[----:B-1----:R-:W-:Y:S01]  /*0070*/  USHF.R.U32.HI UR4, URZ, 0x3, UR8 ;  /* 0x00000003ff047899 */ /* 0x002fe20008011608 */
[----:B0-----:R-:W-:-:S05]  /*0080*/  IMAD R10, R11, UR5, R10 ;  /* 0x000000050b0a7c24 */ /* 0x001fca000f8e020a */
[----:B------:R-:W-:-:S13]  /*0090*/  ISETP.GE.U32.AND P0, PT, R10, UR4, PT ;  /* 0x000000040a007c0c */ /* 0x000fda000bf06070 */
[----:B--2---:R-:W-:Y:S05]  /*00a0*/  @P0 BRA `(.L_x_9) ;  /* 0x0000000800b80947 */ /* 0x004fea0003800000 */
[----:B------:R-:W0:Y:S01]  /*00b0*/  LDC.64 R8, c[0x0][0x380] ;  /* 0x0000e000ff087b82 */ /* 0x000e220000000a00 */
[----:B------:R-:W1:Y:S01]  /*00c0*/  LDCU UR5, c[0x0][0x370] ;  /* 0x00006e00ff0577ac */ /* 0x000e620008000800 */
[----:B------:R-:W-:-:S06]  /*00d0*/  MOV R13, R10 ;  /* 0x0000000a000d7202 */ /* 0x000fcc0000000f00 */
[----:B------:R-:W2:Y:S01]  /*00e0*/  LDC.64 R2, c[0x0][0x388] ;  /* 0x0000e200ff027b82 */ /* 0x000ea20000000a00 */
[----:B-1----:R-:W-:-:S07]  /*00f0*/  IMAD R11, R11, UR5, RZ ;  /* 0x000000050b0b7c24 */ /* 0x002fce000f8e02ff */
.L_x_10:
[----:B-12---:R-:W-:-:S06]  /*0100*/  IMAD.WIDE.U32 R4, R13, 0x10, R2 ;  /* 0x000000100d047825 */ /* 0x006fcc00078e0002 */
[----:B------:R-:W2:Y:S01]  /*0110*/  LDG.E.128 R4, desc[UR6][R4.64] ;  /* 0x0000000604047981 */ /* 0x000ea2000c1e1d00 */
[----:B------:R-:W-:Y:S01]  /*0120*/  MOV R15, 0x3c80f082 ;  /* 0x3c80f082000f7802 */ /* 0x000fe20000000f00 */
[----:B--2---:R-:W-:Y:S02]  /*0130*/  HFMA2 R0, R4, R4, -RZ ;  /* 0x0000000404007231 */ /* 0x004fe400001000ff */
[----:B------:R-:W-:-:S04]  /*0140*/  HMUL2 R24, R6, R6 ;  /* 0x0000000606187232 */ /* 0x000fc80000000000 */
[----:B------:R-:W-:Y:S02]  /*0150*/  HFMA2 R24, R6, R24, -RZ ;  /* 0x0000001806187231 */ /* 0x000fe400001000ff */
[----:B------:R-:W-:-:S04]  /*0160*/  HMUL2 R0, R4, R0 ;  /* 0x0000000004007232 */ /* 0x000fc80000000000 */
[----:B------:R-:W-:-:S04]  /*0170*/  HFMA2 R0, R0, 0.044708251953125, 0.044708251953125, R4 ;  /* 0x29b929b900007831 */ /* 0x000fc80000000004 */
[----:B------:R-:W-:-:S05]  /*0180*/  HMUL2 R0, R0, 0.7978515625, 0.7978515625 ;  /* 0x3a623a6200007832 */ /* 0x000fca0000000000 */
[--C-:B------:R-:W-:Y:S02]  /*0190*/  HADD2.F32 R17, -RZ, R0.reuse.H0_H0 ;  /* 0x20000000ff117230 */ /* 0x100fe40000004100 */
[----:B------:R-:W-:Y:S02]  /*01a0*/  HADD2.F32 R16, -RZ, R0.H1_H1 ;  /* 0x30000000ff107230 */ /* 0x000fe40000004100 */
[----:B------:R-:W-:Y:S02]  /*01b0*/  HFMA2 R0, R5, R5, -RZ ;  /* 0x0000000505007231 */ /* 0x000fe400001000ff */
[C---:B------:R-:W-:Y:S01]  /*01c0*/  FMUL R14, |R17|.reuse, 2.8853900432586669922 ;  /* 0x4038aa3b110e7820 */ /* 0x040fe20000400200 */
[C---:B------:R-:W-:Y:S01]  /*01d0*/  FSETP.GE.AND P1, PT, |R17|.reuse, 0.60000002384185791016, PT ;  /* 0x3f19999a1100780b */ /* 0x040fe20003f26200 */
[----:B------:R-:W-:Y:S01]  /*01e0*/  FMUL R22, |R16|, 2.8853900432586669922 ;  /* 0x4038aa3b10167820 */ /* 0x000fe20000400200 */
[----:B------:R-:W-:-:S03]  /*01f0*/  FSETP.GE.AND P0, PT, |R17|, 9.010913848876953125, PT ;  /* 0x41102cb41100780b */ /* 0x000fc60003f06200 */
[----:B------:R-:W1:Y:S01]  /*0200*/  MUFU.EX2 R14, R14 ;  /* 0x0000000e000e7308 */ /* 0x000e620000000800 */
[----:B------:R-:W-:-:S04]  /*0210*/  HMUL2 R0, R5, R0 ;  /* 0x0000000005007232 */ /* 0x000fc80000000000 */
[----:B------:R-:W-:-:S03]  /*0220*/  HFMA2 R0, R0, 0.044708251953125, 0.044708251953125, R5 ;  /* 0x29b929b900007831 */ /* 0x000fc60000000005 */
[----:B------:R-:W2:Y:S01]  /*0230*/  MUFU.EX2 R22, R22 ;  /* 0x0000001600167308 */ /* 0x000ea20000000800 */
[----:B-1----:R-:W-:Y:S01]  /*0240*/  FADD R18, R14, 1 ;  /* 0x3f8000000e127421 */ /* 0x002fe20000000000 */
[----:B------:R-:W-:Y:S02]  /*0250*/  HMUL2 R12, R0, 0.7978515625, 0.7978515625 ;  /* 0x3a623a62000c7832 */ /* 0x000fe40000000000 */
[----:B------:R-:W-:Y:S01]  /*0260*/  FMUL R0, R17, R17 ;  /* 0x0000001111007220 */ /* 0x000fe20000400000 */
[----:B------:R-:W-:-:S03]  /*0270*/  HFMA2 R14, -RZ, RZ, 1.875, 0 ;  /* 0x3f800000ff0e7431 */ /* 0x000fc600000001ff */
[----:B------:R1:W3:Y:S01]  /*0280*/  MUFU.RCP R21, R18 ;  /* 0x0000001200157308 */ /* 0x0002e20000001000 */
[--C-:B------:R-:W-:Y:S02]  /*0290*/  HADD2.F32 R19, -RZ, R12.reuse.H0_H0 ;  /* 0x2000000cff137230 */ /* 0x100fe40000004100 */
[----:B------:R-:W-:Y:S01]  /*02a0*/  FFMA R23, R0, R15, -0.052303962409496307373 ;  /* 0xbd563cae00177423 */ /* 0x000fe2000000000f */
[----:B--2---:R-:W-:Y:S02]  /*02b0*/  FADD R26, R22, 1 ;  /* 0x3f800000161a7421 */ /* 0x004fe40000000000 */
[----:B------:R-:W-:Y:S01]  /*02c0*/  FMUL R20, |R19|, 2.8853900432586669922 ;  /* 0x4038aa3b13147820 */ /* 0x000fe20000400200 */
[C---:B------:R-:W-:Y:S01]  /*02d0*/  FFMA R25, R0.reuse, R23, 0.1331529766321182251 ;  /* 0x3e08594100197423 */ /* 0x040fe20000000017 */
[----:B-1----:R-:W-:Y:S01]  /*02e0*/  HADD2.F32 R18, -RZ, R12.H1_H1 ;  /* 0x3000000cff127230 */ /* 0x002fe20000004100 */
[----:B------:R-:W1:Y:S02]  /*02f0*/  MUFU.RCP R23, R26 ;  /* 0x0000001a00177308 */ /* 0x000e640000001000 */
[----:B------:R-:W-:-:S04]  /*0300*/  FFMA R25, R0, R25, -0.33332768082618713379 ;  /* 0xbeaaa9ed00197423 */ /* 0x000fc80000000019 */
[----:B------:R-:W-:Y:S01]  /*0310*/  FFMA R0, R0, R25, RZ ;  /* 0x0000001900007223 */ /* 0x000fe200000000ff */
[----:B---3--:R-:W-:Y:S01]  /*0320*/  FFMA R21, R21, -2, R14 ;  /* 0xc000000015157823 */ /* 0x008fe2000000000e */
[----:B------:R-:W2:Y:S04]  /*0330*/  MUFU.EX2 R20, R20 ;  /* 0x0000001400147308 */ /* 0x000ea80000000800 */
[----:B------:R-:W-:Y:S01]  /*0340*/  FSEL R22, R21, 1, !P0 ;  /* 0x3f80000015167808 */ /* 0x000fe20004000000 */
[----:B------:R-:W-:Y:S02]  /*0350*/  HFMA2 R21, R24, 0.044708251953125, 0.044708251953125, R6 ;  /* 0x29b929b918157831 */ /* 0x000fe40000000006 */
[C---:B------:R-:W-:Y:S01]  /*0360*/  FMUL R24, R16.reuse, R16 ;  /* 0x0000001010187220 */ /* 0x040fe20000400000 */
[----:B------:R-:W-:-:S02]  /*0370*/  FSETP.GE.AND P0, PT, |R16|, 9.010913848876953125, PT ;  /* 0x41102cb41000780b */ /* 0x000fc40003f06200 */
[--C-:B------:R-:W-:Y:S01]  /*0380*/  LOP3.LUT R12, R22, 0x80000000, R17.reuse, 0xb8, !PT ;  /* 0x80000000160c7812 */ /* 0x100fe200078eb811 */
[----:B------:R-:W-:Y:S01]  /*0390*/  FMUL R22, |R18|, 2.8853900432586669922 ;  /* 0x4038aa3b12167820 */ /* 0x000fe20000400200 */
[----:B------:R-:W-:Y:S01]  /*03a0*/  @!P1 FFMA R12, R17, R0, R17 ;  /* 0x00000000110c9223 */ /* 0x000fe20000000011 */
[----:B------:R-:W-:Y:S01]  /*03b0*/  FFMA R17, R24, R15, -0.052303962409496307373 ;  /* 0xbd563cae18117423 */ /* 0x000fe2000000000f */
[----:B-1----:R-:W-:Y:S01]  /*03c0*/  FFMA R0, R23, -2, R14 ;  /* 0xc000000017007823 */ /* 0x002fe2000000000e */
[----:B------:R-:W-:Y:S01]  /*03d0*/  FSETP.GE.AND P1, PT, |R16|, 0.60000002384185791016, PT ;  /* 0x3f19999a1000780b */ /* 0x000fe20003f26200 */
[----:B------:R-:W-:Y:S01]  /*03e0*/  HMUL2 R21, R21, 0.7978515625, 0.7978515625 ;  /* 0x3a623a6215157832 */ /* 0x000fe20000000000 */
[----:B------:R-:W1:Y:S01]  /*03f0*/  MUFU.EX2 R22, R22 ;  /* 0x0000001600167308 */ /* 0x000e620000000800 */
[----:B--2---:R-:W-:Y:S01]  /*0400*/  FADD R26, R20, 1 ;  /* 0x3f800000141a7421 */ /* 0x004fe20000000000 */
[----:B------:R-:W-:Y:S01]  /*0410*/  FFMA R25, R24, R17, 0.1331529766321182251 ;  /* 0x3e08594118197423 */ /* 0x000fe20000000011 */
[----:B------:R-:W-:Y:S01]  /*0420*/  FSEL R17, R0, 1, !P0 ;  /* 0x3f80000000117808 */ /* 0x000fe20004000000 */
[--C-:B------:R-:W-:Y:S01]  /*0430*/  HADD2.F32 R20, -RZ, R21.reuse.H0_H0 ;  /* 0x20000015ff147230 */ /* 0x100fe20000004100 */
[----:B------:R-:W-:Y:S01]  /*0440*/  FSETP.GE.AND P0, PT, |R19|, 9.010913848876953125, PT ;  /* 0x41102cb41300780b */ /* 0x000fe20003f06200 */
[----:B------:R-:W-:Y:S01]  /*0450*/  FFMA R0, R24, R25, -0.33332768082618713379 ;  /* 0xbeaaa9ed18007423 */ /* 0x000fe20000000019 */
[----:B------:R-:W-:Y:S01]  /*0460*/  LOP3.LUT R17, R17, 0x80000000, R16, 0xb8, !PT ;  /* 0x8000000011117812 */ /* 0x000fe200078eb810 */
[----:B------:R2:W3:Y:S01]  /*0470*/  MUFU.RCP R23, R26 ;  /* 0x0000001a00177308 */ /* 0x0004e20000001000 */
[----:B------:R-:W-:-:S02]  /*0480*/  HADD2.F32 R21, -RZ, R21.H1_H1 ;  /* 0x30000015ff157230 */ /* 0x000fc40000004100 */
[----:B------:R-:W-:Y:S01]  /*0490*/  FFMA R25, R24, R0, RZ ;  /* 0x0000000018197223 */ /* 0x000fe200000000ff */
[----:B------:R-:W-:-:S03]  /*04a0*/  FMUL R24, |R20|, 2.8853900432586669922 ;  /* 0x4038aa3b14187820 */ /* 0x000fc60000400200 */
[----:B------:R-:W-:Y:S01]  /*04b0*/  @!P1 FFMA R17, R16, R25, R16 ;  /* 0x0000001910119223 */ /* 0x000fe20000000010 */
[C---:B------:R-:W-:Y:S01]  /*04c0*/  FMUL R25, R19.reuse, R19 ;  /* 0x0000001313197220 */ /* 0x040fe20000400000 */
[----:B------:R-:W-:Y:S01]  /*04d0*/  FSETP.GE.AND P1, PT, |R19|, 0.60000002384185791016, PT ;  /* 0x3f19999a1300780b */ /* 0x000fe20003f26200 */
[----:B-1----:R-:W-:Y:S01]  /*04e0*/  FADD R27, R22, 1 ;  /* 0x3f800000161b7421 */ /* 0x002fe20000000000 */
[----:B------:R-:W1:Y:S01]  /*04f0*/  MUFU.EX2 R24, R24 ;  /* 0x0000001800187308 */ /* 0x000e620000000800 */
[----:B------:R-:W-:Y:S01]  /*0500*/  FFMA R16, R25, R15, -0.052303962409496307373 ;  /* 0xbd563cae19107423 */ /* 0x000fe2000000000f */
[----:B--2---:R-:W-:-:S03]  /*0510*/  HFMA2 R26, R7, R7, -RZ ;  /* 0x00000007071a7231 */ /* 0x004fc600001000ff */
[----:B------:R-:W-:Y:S01]  /*0520*/  FFMA R22, R25, R16, 0.1331529766321182251 ;  /* 0x3e08594119167423 */ /* 0x000fe20000000010 */
[----:B---3--:R-:W-:Y:S02]  /*0530*/  FFMA R0, R23, -2, R14 ;  /* 0xc000000017007823 */ /* 0x008fe4000000000e */
[----:B------:R-:W2:Y:S03]  /*0540*/  MUFU.RCP R23, R27 ;  /* 0x0000001b00177308 */ /* 0x000ea60000001000 */
[----:B------:R-:W-:Y:S01]  /*0550*/  FSEL R16, R0, 1, !P0 ;  /* 0x3f80000000107808 */ /* 0x000fe20004000000 */
[----:B------:R-:W-:Y:S01]  /*0560*/  FFMA R0, R25, R22, -0.33332768082618713379 ;  /* 0xbeaaa9ed19007423 */ /* 0x000fe20000000016 */
[C---:B------:R-:W-:Y:S01]  /*0570*/  FMUL R22, R18.reuse, R18 ;  /* 0x0000001212167220 */ /* 0x040fe20000400000 */
[----:B------:R-:W-:Y:S01]  /*0580*/  FSETP.GE.AND P0, PT, |R18|, 9.010913848876953125, PT ;  /* 0x41102cb41200780b */ /* 0x000fe20003f06200 */
[----:B------:R-:W-:-:S02]  /*0590*/  HMUL2 R26, R7, R26 ;  /* 0x0000001a071a7232 */ /* 0x000fc40000000000 */
[----:B------:R-:W-:Y:S01]  /*05a0*/  FFMA R0, R25, R0, RZ ;  /* 0x0000000019007223 */ /* 0x000fe200000000ff */
[--C-:B------:R-:W-:Y:S01]  /*05b0*/  LOP3.LUT R16, R16, 0x80000000, R19.reuse, 0xb8, !PT ;  /* 0x8000000010107812 */ /* 0x100fe200078eb813 */
[----:B-1----:R-:W-:Y:S02]  /*05c0*/  FADD R24, R24, 1 ;  /* 0x3f80000018187421 */ /* 0x002fe40000000000 */
[----:B------:R-:W-:Y:S01]  /*05d0*/  @!P1 FFMA R16, R19, R0, R19 ;  /* 0x0000000013109223 */ /* 0x000fe20000000013 */
[----:B------:R-:W-:Y:S01]  /*05e0*/  FFMA R19, R22, R15, -0.052303962409496307373 ;  /* 0xbd563cae16137423 */ /* 0x000fe2000000000f */
[----:B------:R-:W-:Y:S01]  /*05f0*/  FSETP.GE.AND P1, PT, |R18|, 0.60000002384185791016, PT ;  /* 0x3f19999a1200780b */ /* 0x000fe20003f26200 */
[----:B------:R-:W-:Y:S02]  /*0600*/  HFMA2 R26, R26, 0.044708251953125, 0.044708251953125, R7 ;  /* 0x29b929b91a1a7831 */ /* 0x000fe40000000007 */
[----:B--2---:R-:W-:Y:S01]  /*0610*/  FFMA R0, R23, -2, R14 ;  /* 0xc000000017007823 */ /* 0x004fe2000000000e */
[----:B------:R-:W-:Y:S01]  /*0620*/  FFMA R25, R22, R19, 0.1331529766321182251 ;  /* 0x3e08594116197423 */ /* 0x000fe20000000013 */
[----:B------:R1:W2:Y:S03]  /*0630*/  MUFU.RCP R23, R24 ;  /* 0x0000001800177308 */ /* 0x0002a60000001000 */
[----:B------:R-:W-:Y:S01]  /*0640*/  FSEL R19, R0, 1, !P0 ;  /* 0x3f80000000137808 */ /* 0x000fe20004000000 */
[----:B------:R-:W-:Y:S01]  /*0650*/  FFMA R0, R22, R25, -0.33332768082618713379 ;  /* 0xbeaaa9ed16007423 */ /* 0x000fe20000000019 */
[----:B------:R-:W-:-:S02]  /*0660*/  FSETP.GE.AND P0, PT, |R20|, 9.010913848876953125, PT ;  /* 0x41102cb41400780b */ /* 0x000fc40003f06200 */
[--C-:B------:R-:W-:Y:S01]  /*0670*/  LOP3.LUT R19, R19, 0x80000000, R18.reuse, 0xb8, !PT ;  /* 0x8000000013137812 */ /* 0x100fe200078eb812 */
[----:B------:R-:W-:Y:S01]  /*0680*/  FFMA R25, R22, R0, RZ ;  /* 0x0000000016197223 */ /* 0x000fe200000000ff */
[----:B------:R-:W-:Y:S01]  /*0690*/  FMUL R22, R20, R20 ;  /* 0x0000001414167220 */ /* 0x000fe20000400000 */
[----:B-1----:R-:W-:Y:S02]  /*06a0*/  FMUL R24, R21, R21 ;  /* 0x0000001515187220 */ /* 0x002fe40000400000 */
[----:B------:R-:W-:Y:S01]  /*06b0*/  @!P1 FFMA R19, R18, R25, R18 ;  /* 0x0000001912139223 */ /* 0x000fe20000000012 */
[-C--:B------:R-:W-:Y:S01]  /*06c0*/  FFMA R25, R22, R15.reuse, -0.052303962409496307373 ;  /* 0xbd563cae16197423 */ /* 0x080fe2000000000f */
[----:B------:R-:W-:Y:S01]  /*06d0*/  FSETP.GE.AND P1, PT, |R20|, 0.60000002384185791016, PT ;  /* 0x3f19999a1400780b */ /* 0x000fe20003f26200 */
[----:B------:R-:W-:Y:S02]  /*06e0*/  FFMA R29, R24, R15, -0.052303962409496307373 ;  /* 0xbd563cae181d7423 */ /* 0x000fe4000000000f */
[----:B------:R-:W-:Y:S01]  /*06f0*/  FFMA R25, R22, R25, 0.1331529766321182251 ;  /* 0x3e08594116197423 */ /* 0x000fe20000000019 */
[----:B--2---:R-:W-:Y:S01]  /*0700*/  FFMA R18, R23, -2, R14 ;  /* 0xc000000017127823 */ /* 0x004fe2000000000e */
[----:B------:R-:W-:-:S02]  /*0710*/  HMUL2 R23, R26, 0.7978515625, 0.7978515625 ;  /* 0x3a623a621a177832 */ /* 0x000fc40000000000 */
[----:B------:R-:W-:Y:S01]  /*0720*/  FFMA R29, R24, R29, 0.1331529766321182251 ;  /* 0x3e085941181d7423 */ /* 0x000fe2000000001d */
[----:B------:R-:W-:Y:S01]  /*0730*/  FFMA R0, R22, R25, -0.33332768082618713379 ;  /* 0xbeaaa9ed16007423 */ /* 0x000fe20000000019 */
[----:B------:R-:W-:Y:S01]  /*0740*/  FMUL R26, |R21|, 2.8853900432586669922 ;  /* 0x4038aa3b151a7820 */ /* 0x000fe20000400200 */
[----:B------:R-:W-:Y:S02]  /*0750*/  FSEL R25, R18, 1, !P0 ;  /* 0x3f80000012197808 */ /* 0x000fe40004000000 */
[----:B------:R-:W-:Y:S01]  /*0760*/  FFMA R27, R22, R0, RZ ;  /* 0x00000000161b7223 */ /* 0x000fe200000000ff */
[--C-:B------:R-:W-:Y:S01]  /*0770*/  HADD2.F32 R22, -RZ, R23.reuse.H0_H0 ;  /* 0x20000017ff167230 */ /* 0x100fe20000004100 */
[--C-:B------:R-:W-:Y:S01]  /*0780*/  LOP3.LUT R18, R25, 0x80000000, R20.reuse, 0xb8, !PT ;  /* 0x8000000019127812 */ /* 0x100fe200078eb814 */
[----:B------:R-:W-:Y:S01]  /*0790*/  FFMA R0, R24, R29, -0.33332768082618713379 ;  /* 0xbeaaa9ed18007423 */ /* 0x000fe2000000001d */
[----:B------:R-:W-:Y:S01]  /*07a0*/  @!P1 FFMA R18, R20, R27, R20 ;  /* 0x0000001b14129223 */ /* 0x000fe20000000014 */
[----:B------:R-:W-:-:S02]  /*07b0*/  HADD2.F32 R23, -RZ, R23.H1_H1 ;  /* 0x30000017ff177230 */ /* 0x000fc40000004100 */
[----:B------:R-:W-:Y:S01]  /*07c0*/  FMUL R25, R22, R22 ;  /* 0x0000001616197220 */ /* 0x000fe20000400000 */
[----:B------:R-:W-:Y:S01]  /*07d0*/  FFMA R20, R24, R0, RZ ;  /* 0x0000000018147223 */ /* 0x000fe200000000ff */
[C---:B------:R-:W-:Y:S01]  /*07e0*/  FMUL R24, |R22|.reuse, 2.8853900432586669922 ;  /* 0x4038aa3b16187820 */ /* 0x040fe20000400200 */
[----:B------:R-:W1:Y:S01]  /*07f0*/  MUFU.EX2 R26, R26 ;  /* 0x0000001a001a7308 */ /* 0x000e620000000800 */
[----:B------:R-:W-:Y:S01]  /*0800*/  FFMA R0, R25, R15, -0.052303962409496307373 ;  /* 0xbd563cae19007423 */ /* 0x000fe2000000000f */
[C---:B------:R-:W-:Y:S02]  /*0810*/  FSETP.GE.AND P1, PT, |R21|.reuse, 0.60000002384185791016, PT ;  /* 0x3f19999a1500780b */ /* 0x040fe40003f26200 */
[----:B------:R-:W-:Y:S01]  /*0820*/  FSETP.GE.AND P0, PT, |R21|, 9.010913848876953125, PT ;  /* 0x41102cb41500780b */ /* 0x000fe20003f06200 */
[C---:B------:R-:W-:Y:S01]  /*0830*/  FFMA R0, R25.reuse, R0, 0.1331529766321182251 ;  /* 0x3e08594119007423 */ /* 0x040fe20000000000 */
[----:B------:R-:W-:Y:S02]  /*0840*/  FSETP.GE.AND P3, PT, |R22|, 0.60000002384185791016, PT ;  /* 0x3f19999a1600780b */ /* 0x000fe40003f66200 */
[----:B------:R-:W2:Y:S01]  /*0850*/  MUFU.EX2 R24, R24 ;  /* 0x0000001800187308 */ /* 0x000ea20000000800 */
[----:B------:R-:W-:Y:S01]  /*0860*/  FFMA R0, R25, R0, -0.33332768082618713379 ;  /* 0xbeaaa9ed19007423 */ /* 0x000fe20000000000 */
[----:B------:R-:W-:-:S02]  /*0870*/  FSETP.GE.AND P5, PT, |R23|, 0.60000002384185791016, PT ;  /* 0x3f19999a1700780b */ /* 0x000fc40003fa6200 */
[----:B------:R-:W-:Y:S01]  /*0880*/  FSETP.GE.AND P2, PT, |R22|, 9.010913848876953125, PT ;  /* 0x41102cb41600780b */ /* 0x000fe20003f46200 */
[----:B------:R-:W-:Y:S01]  /*0890*/  FFMA R25, R25, R0, RZ ;  /* 0x0000000019197223 */ /* 0x000fe200000000ff */
[C---:B------:R-:W-:Y:S01]  /*08a0*/  FMUL R0, |R23|.reuse, 2.8853900432586669922 ;  /* 0x4038aa3b17007820 */ /* 0x040fe20000400200 */
[----:B------:R-:W-:Y:S01]  /*08b0*/  FSETP.GE.AND P4, PT, |R23|, 9.010913848876953125, PT ;  /* 0x41102cb41700780b */ /* 0x000fe20003f86200 */
[----:B-1----:R-:W-:-:S04]  /*08c0*/  FADD R28, R26, 1 ;  /* 0x3f8000001a1c7421 */ /* 0x002fc80000000000 */
[----:B------:R-:W1:Y:S01]  /*08d0*/  MUFU.EX2 R0, R0 ;  /* 0x0000000000007308 */ /* 0x000e620000000800 */
[----:B--2---:R-:W-:-:S07]  /*08e0*/  FADD R29, R24, 1 ;  /* 0x3f800000181d7421 */ /* 0x004fce0000000000 */
[----:B------:R-:W2:Y:S08]  /*08f0*/  MUFU.RCP R27, R28 ;  /* 0x0000001c001b7308 */ /* 0x000eb00000001000 */
[----:B------:R-:W3:Y:S01]  /*0900*/  MUFU.RCP R29, R29 ;  /* 0x0000001d001d7308 */ /* 0x000ee20000001000 */
[----:B-1----:R-:W-:-:S07]  /*0910*/  FADD R26, R0, 1 ;  /* 0x3f800000001a7421 */ /* 0x002fce0000000000 */
[----:B------:R-:W1:Y:S01]  /*0920*/  MUFU.RCP R26, R26 ;  /* 0x0000001a001a7308 */ /* 0x000e620000001000 */
[--C-:B--2---:R-:W-:Y:S01]  /*0930*/  FFMA R27, R27, -2, R14.reuse ;  /* 0xc00000001b1b7823 */ /* 0x104fe2000000000e */
[--C-:B---3--:R-:W-:Y:S01]  /*0940*/  FFMA R24, R29, -2, R14.reuse ;  /* 0xc00000001d187823 */ /* 0x108fe2000000000e */
[----:B-1----:R-:W-:Y:S01]  /*0950*/  FFMA R14, R26, -2, R14 ;  /* 0xc00000001a0e7823 */ /* 0x002fe2000000000e */
[----:B------:R-:W-:-:S04]  /*0960*/  FMUL R26, R23, R23 ;  /* 0x00000017171a7220 */ /* 0x000fc80000400000 */
[----:B------:R-:W-:Y:S01]  /*0970*/  FFMA R15, R26, R15, -0.052303962409496307373 ;  /* 0xbd563cae1a0f7423 */ /* 0x000fe2000000000f */
[----:B------:R-:W-:-:S03]  /*0980*/  FSEL R14, R14, 1, !P4 ;  /* 0x3f8000000e0e7808 */ /* 0x000fc60006000000 */
[----:B------:R-:W-:Y:S01]  /*0990*/  FFMA R15, R26, R15, 0.1331529766321182251 ;  /* 0x3e0859411a0f7423 */ /* 0x000fe2000000000f */
[----:B------:R-:W-:-:S03]  /*09a0*/  LOP3.LUT R14, R14, 0x80000000, R23, 0xb8, !PT ;  /* 0x800000000e0e7812 */ /* 0x000fc600078eb817 */
[----:B------:R-:W-:-:S04]  /*09b0*/  FFMA R0, R26, R15, -0.33332768082618713379 ;  /* 0xbeaaa9ed1a007423 */ /* 0x000fc8000000000f */
[----:B------:R-:W-:Y:S01]  /*09c0*/  FFMA R0, R26, R0, RZ ;  /* 0x000000001a007223 */ /* 0x000fe200000000ff */
[----:B------:R-:W-:Y:S02]  /*09d0*/  FSEL R26, R27, 1, !P0 ;  /* 0x3f8000001b1a7808 */ /* 0x000fe40004000000 */
[----:B------:R-:W-:Y:S01]  /*09e0*/  FSEL R27, R24, 1, !P2 ;  /* 0x3f800000181b7808 */ /* 0x000fe20005000000 */
[----:B------:R-:W-:Y:S01]  /*09f0*/  @!P5 FFMA R14, R23, R0, R23 ;  /* 0x00000000170ed223 */ /* 0x000fe20000000017 */
[--C-:B------:R-:W-:Y:S01]  /*0a00*/  LOP3.LUT R15, R26, 0x80000000, R21.reuse, 0xb8, !PT ;  /* 0x800000001a0f7812 */ /* 0x100fe200078eb815 */
[----:B------:R-:W-:Y:S01]  /*0a10*/  @!P1 FFMA R15, R21, R20, R21 ;  /* 0x00000014150f9223 */ /* 0x000fe20000000015 */
[--C-:B------:R-:W-:Y:S01]  /*0a20*/  LOP3.LUT R27, R27, 0x80000000, R22.reuse, 0xb8, !PT ;  /* 0x800000001b1b7812 */ /* 0x100fe200078eb816 */
[----:B------:R-:W-:Y:S01]  /*0a30*/  @!P3 FFMA R27, R22, R25, R22 ;  /* 0x00000019161bb223 */ /* 0x000fe20000000016 */
[----:B------:R-:W-:Y:S02]  /*0a40*/  F2FP.F16.F32.PACK_AB R0, R17, R12 ;  /* 0x0000000c1100723e */ /* 0x000fe400000000ff */
[----:B------:R-:W-:-:S02]  /*0a50*/  F2FP.F16.F32.PACK_AB R15, R15, R18 ;  /* 0x000000120f0f723e */ /* 0x000fc400000000ff */
[----:B------:R-:W-:Y:S01]  /*0a60*/  F2FP.F16.F32.PACK_AB R27, R14, R27 ;  /* 0x0000001b0e1b723e */ /* 0x000fe200000000ff */
[----:B------:R-:W-:Y:S01]  /*0a70*/  HADD2 R0, R0, 1, 1 ;  /* 0x3c003c0000007430 */ /* 0x000fe20000000000 */
[----:B------:R-:W-:Y:S01]  /*0a80*/  F2FP.F16.F32.PACK_AB R12, R19, R16 ;  /* 0x00000010130c723e */ /* 0x000fe200000000ff */
[----:B------:R-:W-:Y:S02]  /*0a90*/  HADD2 R14, R15, 1, 1 ;  /* 0x3c003c000f0e7430 */ /* 0x000fe40000000000 */
[----:B------:R-:W-:Y:S02]  /*0aa0*/  HADD2 R15, R27, 1, 1 ;  /* 0x3c003c001b0f7430 */ /* 0x000fe40000000000 */
[----:B------:R-:W-:Y:S02]  /*0ab0*/  HFMA2 R4, R4, R0, -RZ ;  /* 0x0000000004047231 */ /* 0x000fe400001000ff */
[----:B------:R-:W-:Y:S02]  /*0ac0*/  HADD2 R12, R12, 1, 1 ;  /* 0x3c003c000c0c7430 */ /* 0x000fe40000000000 */
[----:B------:R-:W-:-:S02]  /*0ad0*/  HFMA2 R6, R6, R14, -RZ ;  /* 0x0000000e06067231 */ /* 0x000fc400001000ff */
[----:B------:R-:W-:Y:S02]  /*0ae0*/  HMUL2 R7, R7, R15 ;  /* 0x0000000f07077232 */ /* 0x000fe40000000000 */
[----:B0-----:R-:W-:-:S04]  /*0af0*/  IMAD.WIDE.U32 R14, R13, 0x10, R8 ;  /* 0x000000100d0e7825 */ /* 0x001fc800078e0008 */
[----:B------:R-:W-:Y:S01]  /*0b00*/  HMUL2 R5, R5, R12 ;  /* 0x0000000c05057232 */ /* 0x000fe20000000000 */
[----:B------:R-:W-:Y:S01]  /*0b10*/  IADD3 R13, PT, PT, R11, R13, RZ ;  /* 0x0000000d0b0d7210 */ /* 0x000fe20007ffe0ff */
[----:B------:R-:W-:Y:S02]  /*0b20*/  HMUL2 R7, R7, 0.5, 0.5 ;  /* 0x3800380007077832 */ /* 0x000fe40000000000 */
[----:B------:R-:W-:Y:S02]  /*0b30*/  HFMA2 R4, R4, 0.5, 0.5, -RZ ;  /* 0x3800380004047831 */ /* 0x000fe400001000ff */
[----:B------:R-:W-:Y:S02]  /*0b40*/  HMUL2 R5, R5, 0.5, 0.5 ;  /* 0x3800380005057832 */ /* 0x000fe40000000000 */
[----:B------:R-:W-:Y:S01]  /*0b50*/  HFMA2 R6, R6, 0.5, 0.5, -RZ ;  /* 0x3800380006067831 */ /* 0x000fe200001000ff */
[----:B------:R-:W-:-:S04]  /*0b60*/  ISETP.GE.U32.AND P0, PT, R13, UR4, PT ;  /* 0x000000040d007c0c */ /* 0x000fc8000bf06070 */
[----:B------:R1:W-:Y:S09]  /*0b70*/  STG.E.128 desc[UR6][R14.64], R4 ;  /* 0x000000040e007986 */ /* 0x0003f2000c101d06 */
[----:B------:R-:W-:Y:S05]  /*0b80*/  @!P0 BRA `(.L_x_10) ;  /* 0xfffffff4005c8947 */ /* 0x000fea000383ffff */
.L_x_9:
[----:B------:R-:W-:Y:S05]  /*0b90*/  BSYNC.RECONVERGENT B0 ;  /* 0x0000000000007941 */ /* 0x000fea0003800200 */
.L_x_8:
[----:B------:R-:W-:-:S06]  /*0ba0*/  ULOP3.LUT UR5, UR8, 0x7, URZ, 0xc0, !UPT ;  /* 0x0000000708057892 */ /* 0x000fcc000f8ec0ff */
[----:B------:R-:W-:-:S13]  /*0bb0*/  ISETP.GE.AND P0, PT, R10, UR5, PT ;  /* 0x000000050a007c0c */ /* 0x000fda000bf06270 */
[----:B------:R-:W-:Y:S05]  /*0bc0*/  @P0 EXIT ;  /* 0x000000000000094d */ /* 0x000fea0003800000 */
[----:B-1----:R-:W0:Y:S01]  /*0bd0*/  LDC.64 R4, c[0x0][0x388] ;  /* 0x0000e200ff047b82 */ /* 0x002e220000000a00 */
[----:B------:R-:W-:-:S04]  /*0be0*/  LOP3.LUT R2, RZ, R10, RZ, 0x33, !PT ;  /* 0x0000000aff027212 */ /* 0x000fc800078e33ff */
[----:B------:R-:W-:-:S05]  /*0bf0*/  IADD3 R2, PT, PT, R2, UR8, RZ ;  /* 0x0000000802027c10 */ /* 0x000fca000fffe0ff */
[----:B0-----:R-:W-:-:S06]  /*0c00*/  IMAD.WIDE.U32 R4, R2, 0x2, R4 ;  /* 0x0000000202047825 */ /* 0x001fcc00078e0004 */
[----:B------:R-:W2:Y:S01]  /*0c10*/  LDG.E.U16 R5, desc[UR6][R4.64] ;  /* 0x0000000604057981 */ /* 0x000ea2000c1e1500 */
[----:B------:R-:W-:Y:S01]  /*0c20*/  HFMA2 R9, -RZ, RZ, 1.875, 0 ;  /* 0x3f800000ff097431 */ /* 0x000fe200000001ff */
[----:B------:R-:W-:Y:S01]  /*0c30*/  MOV R11, 0x3c80f082 ;  /* 0x3c80f082000b7802 */ /* 0x000fe20000000f00 */
[----:B--2---:R-:W-:-:S04]  /*0c40*/  HMUL2 R6, R5.H0_H0, 0.5, 0.044708251953125 ;  /* 0x380029b905067832 */ /* 0x004fc80000000800 */
[----:B------:R-:W-:-:S04]  /*0c50*/  HMUL2 R0, R6.H0_H0, R5.H0_H0 ;  /* 0x2000000506007232 */ /* 0x000fc80000000800 */
[----:B------:R-:W-:-:S04]  /*0c60*/  HFMA2 R0, R0.H0_H0, R5.H0_H0, R5.H0_H0 ;  /* 0x2000000500007231 */ /* 0x000fc80000040805 */
[----:B------:R-:W-:-:S05]  /*0c70*/  HMUL2 R0, R0.H0_H0, 0.7978515625, 0.7978515625 ;  /* 0x3a623a6200007832 */ /* 0x000fca0000000800 */
[----:B------:R-:W-:-:S05]  /*0c80*/  HADD2.F32 R7, -RZ, R0.H0_H0 ;  /* 0x20000000ff077230 */ /* 0x000fca0000004100 */
[C---:B------:R-:W-:Y:S01]  /*0c90*/  FMUL R3, |R7|.reuse, 2.8853900432586669922 ;  /* 0x4038aa3b07037820 */ /* 0x040fe20000400200 */
[C---:B------:R-:W-:Y:S01]  /*0ca0*/  FMUL R0, R7.reuse, R7 ;  /* 0x0000000707007220 */ /* 0x040fe20000400000 */
[C---:B------:R-:W-:Y:S02]  /*0cb0*/  FSETP.GE.AND P0, PT, |R7|.reuse, 9.010913848876953125, PT ;  /* 0x41102cb40700780b */ /* 0x040fe40003f06200 */
[----:B------:R-:W-:Y:S01]  /*0cc0*/  FSETP.GE.AND P1, PT, |R7|, 0.60000002384185791016, PT ;  /* 0x3f19999a0700780b */ /* 0x000fe20003f26200 */
[C---:B------:R-:W-:Y:S01]  /*0cd0*/  FFMA R5, R0.reuse, R11, -0.052303962409496307373 ;  /* 0xbd563cae00057423 */ /* 0x040fe2000000000b */
[----:B------:R-:W0:Y:S03]  /*0ce0*/  MUFU.EX2 R3, R3 ;  /* 0x0000000300037308 */ /* 0x000e260000000800 */
[----:B------:R-:W-:Y:S01]  /*0cf0*/  FFMA R5, R0, R5, 0.1331529766321182251 ;  /* 0x3e08594100057423 */ /* 0x000fe20000000005 */
[----:B0-----:R-:W-:-:S04]  /*0d00*/  FADD R8, R3, 1 ;  /* 0x3f80000003087421 */ /* 0x001fc80000000000 */
[----:B------:R-:W-:Y:S08]  /*0d10*/  I2F.F16 R3, 0x1 ;  /* 0x0000000100037906 */ /* 0x000ff00000200c00 */
[----:B------:R-:W0:Y:S02]  /*0d20*/  MUFU.RCP R8, R8 ;  /* 0x0000000800087308 */ /* 0x000e240000001000 */
[----:B0-----:R-:W-:Y:S01]  /*0d30*/  FFMA R4, R8, -2, R9 ;  /* 0xc000000008047823 */ /* 0x001fe20000000009 */
[----:B------:R-:W-:-:S04]  /*0d40*/  FFMA R9, R0, R5, -0.33332768082618713379 ;  /* 0xbeaaa9ed00097423 */ /* 0x000fc80000000005 */
[----:B------:R-:W-:Y:S01]  /*0d50*/  FSEL R10, R4, 1, !P0 ;  /* 0x3f800000040a7808 */ /* 0x000fe20004000000 */
[----:B------:R-:W-:Y:S01]  /*0d60*/  FFMA R0, R0, R9, RZ ;  /* 0x0000000900007223 */ /* 0x000fe200000000ff */
[----:B------:R-:W0:Y:S02]  /*0d70*/  LDC.64 R4, c[0x0][0x380] ;  /* 0x0000e000ff047b82 */ /* 0x000e240000000a00 */
[--C-:B------:R-:W-:Y:S01]  /*0d80*/  LOP3.LUT R10, R10, 0x80000000, R7.reuse, 0xb8, !PT ;  /* 0x800000000a0a7812 */ /* 0x100fe200078eb807 */
[----:B------:R-:W-:-:S05]  /*0d90*/  @!P1 FFMA R10, R7, R0, R7 ;  /* 0x00000000070a9223 */ /* 0x000fca0000000007 */
[----:B------:R-:W-:-:S05]  /*0da0*/  F2FP.F16.F32.PACK_AB R10, RZ, R10 ;  /* 0x0000000aff0a723e */ /* 0x000fca00000000ff */
[----:B------:R-:W-:-:S04]  /*0db0*/  HADD2 R3, R3.H0_H0, R10.H0_H0 ;  /* 0x2000000a03037230 */ /* 0x000fc80000000800 */
[----:B------:R-:W-:Y:S02]  /*0dc0*/  HMUL2 R0, R6.H1_H1, R3.H0_H0 ;  /* 0x2000000306007232 */ /* 0x000fe40000000c00 */
[----:B0-----:R-:W-:-:S05]  /*0dd0*/  IMAD.WIDE.U32 R2, R2, 0x2, R4 ;  /* 0x0000000202027825 */ /* 0x001fca00078e0004 */
[----:B------:R-:W-:Y:S01]  /*0de0*/  STG.E.U16 desc[UR6][R2.64], R0 ;  /* 0x0000000002007986 */ /* 0x000fe2000c101506 */
[----:B------:R-:W-:Y:S05]  /*0df0*/  EXIT ;  /* 0x000000000000794d */ /* 0x000fea0003800000 */
.L_x_11:
        /* <DEDUP_REMOVED lines=16> */
.L_x_32:


//--------------------- .text._Z25gelu_vector2_half2_kernelP6__halfS0_j --------------------------
	.section	.text._Z25gelu_vector2_half2_kernelP6__halfS0_j,"ax",@progbits
	.align	128
        .global         _Z25gelu_vector2_half2_kernelP6__halfS0_j
        .type           _Z25gelu_vector2_half2_kernelP6__halfS0_j,@function
        .size           _Z25gelu_vector2_half2_kernelP6__halfS0_j,(.L_x_33 - _Z25gelu_vector2_half2_kernelP6__halfS0_j)
        .other          _Z25gelu_vector2_half2_kernelP6__halfS0_j,@"STO_CUDA_ENTRY STV_DEFAULT"
_Z25gelu_vector2_half2_kernelP6__halfS0_j:
.text._Z25gelu_vector2_half2_kernelP6__halfS0_j:
        /* <DEDUP_REMOVED lines=16> */
.L_x_14:
[----:B-12---:R-:W-:-:S06]  /*0100*/  IMAD.WIDE.U32 R8, R13, 0x8, R6 ;  /* 0x000000080d087825 */ /* 0x006fcc00078e0006 */
[----:B------:R-:W2:Y:S01]  /*0110*/  LDG.E.64 R8, desc[UR6][R8.64] ;  /* 0x0000000608087981 */ /* 0x000ea2000c1e1b00 */
[----:B------:R-:W-:Y:S01]  /*0120*/  MOV R17, 0x3c80f082 ;  /* 0x3c80f08200117802 */ /* 0x000fe20000000f00 */
[----:B------:R-:W-:Y:S02]  /*0130*/  HFMA2 R25, -RZ, RZ, 1.875, 0 ;  /* 0x3f800000ff197431 */ /* 0x000fe400000001ff */
[C---:B--2---:R-:W-:Y:S02]  /*0140*/  HFMA2 R0, R8.reuse, R8, -RZ ;  /* 0x0000000808007231 */ /* 0x044fe400001000ff */
[C---:B------:R-:W-:Y:S02]  /*0150*/  HFMA2 R2, R9.reuse, R9, -RZ ;  /* 0x0000000909027231 */ /* 0x040fe400001000ff */
[----:B------:R-:W-:Y:S02]  /*0160*/  HMUL2 R0, R8, R0 ;  /* 0x0000000008007232 */ /* 0x000fe40000000000 */
[----:B------:R-:W-:-:S02]  /*0170*/  HMUL2 R2, R9, R2 ;  /* 0x0000000209027232 */ /* 0x000fc40000000000 */
[----:B------:R-:W-:Y:S02]  /*0180*/  HFMA2 R0, R0, 0.044708251953125, 0.044708251953125, R8 ;  /* 0x29b929b900007831 */ /* 0x000fe40000000008 */
[----:B------:R-:W-:Y:S02]  /*0190*/  HFMA2 R2, R2, 0.044708251953125, 0.044708251953125, R9 ;  /* 0x29b929b902027831 */ /* 0x000fe40000000009 */
[----:B------:R-:W-:Y:S02]  /*01a0*/  HFMA2 R0, R0, 0.7978515625, 0.7978515625, -RZ ;  /* 0x3a623a6200007831 */ /* 0x000fe400001000ff */
[----:B------:R-:W-:-:S05]  /*01b0*/  HMUL2 R3, R2, 0.7978515625, 0.7978515625 ;  /* 0x3a623a6202037832 */ /* 0x000fca0000000000 */
[--C-:B------:R-:W-:Y:S02]  /*01c0*/  HADD2.F32 R16, -RZ, R3.reuse.H0_H0 ;  /* 0x20000003ff107230 */ /* 0x100fe40000004100 */
[--C-:B------:R-:W-:Y:S02]  /*01d0*/  HADD2.F32 R12, -RZ, R0.reuse.H0_H0 ;  /* 0x20000000ff0c7230 */ /* 0x100fe40000004100 */
[----:B------:R-:W-:Y:S02]  /*01e0*/  HADD2.F32 R14, -RZ, R0.H1_H1 ;  /* 0x30000000ff0e7230 */ /* 0x000fe40000004100 */
[----:B------:R-:W-:Y:S01]  /*01f0*/  FMUL R19, |R16|, 2.8853900432586669922 ;  /* 0x4038aa3b10137820 */ /* 0x000fe20000400200 */
[----:B------:R-:W-:Y:S02]  /*0200*/  HADD2.F32 R15, -RZ, R3.H1_H1 ;  /* 0x30000003ff0f7230 */ /* 0x000fe40000004100 */
[C---:B------:R-:W-:Y:S01]  /*0210*/  FMUL R2, |R12|.reuse, 2.8853900432586669922 ;  /* 0x4038aa3b0c027820 */ /* 0x040fe20000400200 */
[----:B------:R-:W-:Y:S01]  /*0220*/  FMUL R3, R12, R12 ;  /* 0x0000000c0c037220 */ /* 0x000fe20000400000 */
[----:B------:R-:W-:Y:S01]  /*0230*/  FMUL R0, |R14|, 2.8853900432586669922 ;  /* 0x4038aa3b0e007820 */ /* 0x000fe20000400200 */
[C---:B------:R-:W-:Y:S01]  /*0240*/  FSETP.GE.AND P6, PT, |R12|.reuse, 9.010913848876953125, PT ;  /* 0x41102cb40c00780b */ /* 0x040fe20003fc6200 */
[----:B------:R-:W-:Y:S01]  /*0250*/  FMUL R21, |R15|, 2.8853900432586669922 ;  /* 0x4038aa3b0f157820 */ /* 0x000fe20000400200 */
[----:B------:R-:W1:Y:S01]  /*0260*/  MUFU.EX2 R19, R19 ;  /* 0x0000001300137308 */ /* 0x000e620000000800 */
[----:B------:R-:W-:Y:S01]  /*0270*/  FFMA R24, R3, R17, -0.052303962409496307373 ;  /* 0xbd563cae03187423 */ /* 0x000fe20000000011 */
[----:B------:R-:W-:-:S02]  /*0280*/  FSETP.GE.AND P2, PT, |R12|, 0.60000002384185791016, PT ;  /* 0x3f19999a0c00780b */ /* 0x000fc40003f46200 */
[----:B------:R-:W-:Y:S01]  /*0290*/  FSETP.GE.AND P1, PT, |R14|, 0.60000002384185791016, PT ;  /* 0x3f19999a0e00780b */ /* 0x000fe20003f26200 */
[C---:B------:R-:W-:Y:S01]  /*02a0*/  FFMA R24, R3.reuse, R24, 0.1331529766321182251 ;  /* 0x3e08594103187423 */ /* 0x040fe20000000018 */
[----:B------:R-:W-:Y:S02]  /*02b0*/  FSETP.GE.AND P0, PT, |R16|, 0.60000002384185791016, PT ;  /* 0x3f19999a1000780b */ /* 0x000fe40003f06200 */
[----:B------:R-:W2:Y:S01]  /*02c0*/  MUFU.EX2 R2, R2 ;  /* 0x0000000200027308 */ /* 0x000ea20000000800 */
[----:B------:R-:W-:Y:S01]  /*02d0*/  FSETP.GE.AND P5, PT, |R14|, 9.010913848876953125, PT ;  /* 0x41102cb40e00780b */ /* 0x000fe20003fa6200 */
[----:B------:R-:W-:Y:S01]  /*02e0*/  FFMA R24, R3, R24, -0.33332768082618713379 ;  /* 0xbeaaa9ed03187423 */ /* 0x000fe20000000018 */
[----:B------:R-:W-:Y:S02]  /*02f0*/  FSETP.GE.AND P4, PT, |R16|, 9.010913848876953125, PT ;  /* 0x41102cb41000780b */ /* 0x000fe40003f86200 */
[----:B------:R-:W-:Y:S01]  /*0300*/  FSETP.GE.AND P3, PT, |R15|, 9.010913848876953125, PT ;  /* 0x41102cb40f00780b */ /* 0x000fe20003f66200 */
[----:B------:R-:W-:-:S02]  /*0310*/  FFMA R3, R3, R24, RZ ;  /* 0x0000001803037223 */ /* 0x000fc400000000ff */
[----:B------:R-:W3:Y:S01]  /*0320*/  MUFU.EX2 R0, R0 ;  /* 0x0000000000007308 */ /* 0x000ee20000000800 */
[----:B-1----:R-:W-:-:S07]  /*0330*/  FADD R20, R19, 1 ;  /* 0x3f80000013147421 */ /* 0x002fce0000000000 */
[----:B------:R-:W1:Y:S01]  /*0340*/  MUFU.EX2 R21, R21 ;  /* 0x0000001500157308 */ /* 0x000e620000000800 */
[----:B--2---:R-:W-:Y:S01]  /*0350*/  FADD R18, R2, 1 ;  /* 0x3f80000002127421 */ /* 0x004fe20000000000 */
[----:B------:R-:W-:-:S06]  /*0360*/  FMUL R2, R14, R14 ;  /* 0x0000000e0e027220 */ /* 0x000fcc0000400000 */
[----:B------:R-:W2:Y:S01]  /*0370*/  MUFU.RCP R18, R18 ;  /* 0x0000001200127308 */ /* 0x000ea20000001000 */
[----:B---3--:R-:W-:Y:S01]  /*0380*/  FADD R22, R0, 1 ;  /* 0x3f80000000167421 */ /* 0x008fe20000000000 */
[----:B------:R-:W-:-:S04]  /*0390*/  FMUL R0, R16, R16 ;  /* 0x0000001010007220 */ /* 0x000fc80000400000 */
[C---:B------:R-:W-:Y:S02]  /*03a0*/  FFMA R23, R0.reuse, R17, -0.052303962409496307373 ;  /* 0xbd563cae00177423 */ /* 0x040fe40000000011 */
[----:B------:R-:W3:Y:S01]  /*03b0*/  MUFU.RCP R22, R22 ;  /* 0x0000001600167308 */ /* 0x000ee20000001000 */
[----:B-1----:R-:W-:Y:S01]  /*03c0*/  FADD R19, R21, 1 ;  /* 0x3f80000015137421 */ /* 0x002fe20000000000 */
[----:B------:R-:W-:Y:S01]  /*03d0*/  FFMA R23, R0, R23, 0.1331529766321182251 ;  /* 0x3e08594100177423 */ /* 0x000fe20000000017 */
[----:B------:R-:W-:-:S03]  /*03e0*/  FFMA R21, R2, R17, -0.052303962409496307373 ;  /* 0xbd563cae02157423 */ /* 0x000fc60000000011 */
[----:B------:R-:W-:Y:S01]  /*03f0*/  FFMA R23, R0, R23, -0.33332768082618713379 ;  /* 0xbeaaa9ed00177423 */ /* 0x000fe20000000017 */
[----:B------:R-:W-:Y:S01]  /*0400*/  FFMA R21, R2, R21, 0.1331529766321182251 ;  /* 0x3e08594102157423 */ /* 0x000fe20000000015 */
[----:B------:R-:W1:Y:S01]  /*0410*/  MUFU.RCP R19, R19 ;  /* 0x0000001300137308 */ /* 0x000e620000001000 */
[----:B--2---:R-:W-:Y:S01]  /*0420*/  FFMA R18, R18, -2, R25 ;  /* 0xc000000012127823 */ /* 0x004fe20000000019 */
[----:B------:R-:W-:Y:S01]  /*0430*/  FFMA R23, R0, R23, RZ ;  /* 0x0000001700177223 */ /* 0x000fe200000000ff */
[----:B------:R-:W-:Y:S01]  /*0440*/  FMUL R0, R15, R15 ;  /* 0x0000000f0f007220 */ /* 0x000fe20000400000 */
[----:B------:R-:W-:-:S03]  /*0450*/  FFMA R21, R2, R21, -0.33332768082618713379 ;  /* 0xbeaaa9ed02157423 */ /* 0x000fc60000000015 */
[----:B------:R-:W-:Y:S01]  /*0460*/  FFMA R17, R0, R17, -0.052303962409496307373 ;  /* 0xbd563cae00117423 */ /* 0x000fe20000000011 */
[----:B------:R-:W2:Y:S01]  /*0470*/  MUFU.RCP R20, R20 ;  /* 0x0000001400147308 */ /* 0x000ea20000001000 */
[----:B------:R-:W-:Y:S01]  /*0480*/  FFMA R21, R2, R21, RZ ;  /* 0x0000001502157223 */ /* 0x000fe200000000ff */
[--C-:B---3--:R-:W-:Y:S01]  /*0490*/  FFMA R22, R22, -2, R25.reuse ;  /* 0xc000000016167823 */ /* 0x108fe20000000019 */
[--C-:B-1----:R-:W-:Y:S01]  /*04a0*/  FFMA R2, R19, -2, R25.reuse ;  /* 0xc000000013027823 */ /* 0x102fe20000000019 */
[----:B------:R-:W-:Y:S01]  /*04b0*/  FFMA R19, R0, R17, 0.1331529766321182251 ;  /* 0x3e08594100137423 */ /* 0x000fe20000000011 */
[----:B------:R-:W-:Y:S02]  /*04c0*/  FSEL R17, R18, 1, !P6 ;  /* 0x3f80000012117808 */ /* 0x000fe40007000000 */
[----:B------:R-:W-:Y:S01]  /*04d0*/  FSETP.GE.AND P6, PT, |R15|, 0.60000002384185791016, PT ;  /* 0x3f19999a0f00780b */ /* 0x000fe20003fc6200 */
[----:B------:R-:W-:Y:S01]  /*04e0*/  FFMA R27, R0, R19, -0.33332768082618713379 ;  /* 0xbeaaa9ed001b7423 */ /* 0x000fe20000000013 */
[----:B------:R-:W-:Y:S01]  /*04f0*/  FSEL R19, R22, 1, !P5 ;  /* 0x3f80000016137808 */ /* 0x000fe20006800000 */
[----:B--2---:R-:W-:Y:S01]  /*0500*/  FFMA R20, R20, -2, R25 ;  /* 0xc000000014147823 */ /* 0x004fe20000000019 */
[----:B------:R-:W-:Y:S01]  /*0510*/  FSEL R18, R2, 1, !P3 ;  /* 0x3f80000002127808 */ /* 0x000fe20005800000 */
[----:B------:R-:W-:Y:S01]  /*0520*/  FFMA R0, R0, R27, RZ ;  /* 0x0000001b00007223 */ /* 0x000fe200000000ff */
[--C-:B------:R-:W-:Y:S01]  /*0530*/  LOP3.LUT R17, R17, 0x80000000, R12.reuse, 0xb8, !PT ;  /* 0x8000000011117812 */ /* 0x100fe200078eb80c */
[----:B------:R-:W-:Y:S01]  /*0540*/  @!P2 FFMA R17, R12, R3, R12 ;  /* 0x000000030c11a223 */ /* 0x000fe2000000000c */
[----:B------:R-:W-:-:S02]  /*0550*/  FSEL R25, R20, 1, !P4 ;  /* 0x3f80000014197808 */ /* 0x000fc40006000000 */
[--C-:B------:R-:W-:Y:S01]  /*0560*/  LOP3.LUT R2, R19, 0x80000000, R14.reuse, 0xb8, !PT ;  /* 0x8000000013027812 */ /* 0x100fe200078eb80e */
[----:B------:R-:W-:Y:S01]  /*0570*/  @!P1 FFMA R2, R14, R21, R14 ;  /* 0x000000150e029223 */ /* 0x000fe2000000000e */
[--C-:B------:R-:W-:Y:S01]  /*0580*/  LOP3.LUT R25, R25, 0x80000000, R16.reuse, 0xb8, !PT ;  /* 0x8000000019197812 */ /* 0x100fe200078eb810 */
[----:B------:R-:W-:Y:S01]  /*0590*/  @!P0 FFMA R25, R16, R23, R16 ;  /* 0x0000001710198223 */ /* 0x000fe20000000010 */
[--C-:B------:R-:W-:Y:S01]  /*05a0*/  LOP3.LUT R18, R18, 0x80000000, R15.reuse, 0xb8, !PT ;  /* 0x8000000012127812 */ /* 0x100fe200078eb80f */
[----:B------:R-:W-:Y:S01]  /*05b0*/  @!P6 FFMA R18, R15, R0, R15 ;  /* 0x000000000f12e223 */ /* 0x000fe2000000000f */
[----:B------:R-:W-:-:S04]  /*05c0*/  F2FP.F16.F32.PACK_AB R0, R2, R17 ;  /* 0x000000110200723e */ /* 0x000fc800000000ff */
[----:B------:R-:W-:Y:S01]  /*05d0*/  F2FP.F16.F32.PACK_AB R2, R18, R25 ;  /* 0x000000191202723e */ /* 0x000fe200000000ff */
[----:B------:R-:W-:-:S04]  /*05e0*/  HADD2 R0, R0, 1, 1 ;  /* 0x3c003c0000007430 */ /* 0x000fc80000000000 */
[----:B------:R-:W-:Y:S02]  /*05f0*/  HADD2 R2, R2, 1, 1 ;  /* 0x3c003c0002027430 */ /* 0x000fe40000000000 */
[----:B------:R-:W-:Y:S02]  /*0600*/  HMUL2 R0, R8, R0 ;  /* 0x0000000008007232 */ /* 0x000fe40000000000 */
[----:B------:R-:W-:Y:S02]  /*0610*/  HFMA2 R9, R9, R2, -RZ ;  /* 0x0000000209097231 */ /* 0x000fe400001000ff */
[----:B0-----:R-:W-:-:S04]  /*0620*/  IMAD.WIDE.U32 R2, R13, 0x8, R4 ;  /* 0x000000080d027825 */ /* 0x001fc800078e0004 */
[----:B------:R-:W-:Y:S01]  /*0630*/  HMUL2 R8, R0, 0.5, 0.5 ;  /* 0x3800380000087832 */ /* 0x000fe20000000000 */
[----:B------:R-:W-:-:S04]  /*0640*/  IADD3 R13, PT, PT, R11, R13, RZ ;  /* 0x0000000d0b0d7210 */ /* 0x000fc80007ffe0ff */
[----:B------:R-:W-:Y:S01]  /*0650*/  ISETP.GE.U32.AND P0, PT, R13, UR4, PT ;  /* 0x000000040d007c0c */ /* 0x000fe2000bf06070 */
[----:B------:R-:W-:-:S05]  /*0660*/  HFMA2 R9, R9, 0.5, 0.5, -RZ ;  /* 0x3800380009097831 */ /* 0x000fca00001000ff */
[----:B------:R1:W-:Y:S07]  /*0670*/  STG.E.64 desc[UR6][R2.64], R8 ;  /* 0x0000000802007986 */ /* 0x0003ee000c101b06 */
[----:B------:R-:W-:Y:S05]  /*0680*/  @!P0 BRA `(.L_x_14) ;  /* 0xfffffff8009c8947 */ /* 0x000fea000383ffff */
.L_x_13:
[----:B------:R-:W-:Y:S05]  /*0690*/  BSYNC.RECONVERGENT B0 ;  /* 0x0000000000007941 */ /* 0x000fea0003800200 */
.L_x_12:
[----:B------:R-:W-:-:S06]  /*06a0*/  ULOP3.LUT UR5, UR8, 0x3, URZ, 0xc0, !UPT ;  /* 0x0000000308057892 */ /* 0x000fcc000f8ec0ff */
[----:B------:R-:W-:-:S13]  /*06b0*/  ISETP.GE.AND P0, PT, R10, UR5, PT ;  /* 0x000000050a007c0c */ /* 0x000fda000bf06270 */
[----:B------:R-:W-:Y:S05]  /*06c0*/  @P0 EXIT ;  /* 0x000000000000094d */ /* 0x000fea0003800000 */
[----:B------:R-:W0:Y:S01]  /*06d0*/  LDC.64 R4, c[0x0][0x388] ;  /* 0x0000e200ff047b82 */ /* 0x000e220000000a00 */
[----:B-1----:R-:W-:-:S04]  /*06e0*/  LOP3.LUT R2, RZ, R10, RZ, 0x33, !PT ;  /* 0x0000000aff027212 */ /* 0x002fc800078e33ff */
        /* <DEDUP_REMOVED lines=33> */
.L_x_15:
        /* <DEDUP_REMOVED lines=16> */
.L_x_33:


//--------------------- .text._Z17gelu_half2_kernelP6__halfS0_j --------------------------
	.section	.text._Z17gelu_half2_kernelP6__halfS0_j,"ax",@progbits
	.align	128
        .global         _Z17gelu_half2_kernelP6__halfS0_j
        .type           _Z17gelu_half2_kernelP6__halfS0_j,@function
        .size           _Z17gelu_half2_kernelP6__halfS0_j,(.L_x_34 - _Z17gelu_half2_kernelP6__halfS0_j)
        .other          _Z17gelu_half2_kernelP6__halfS0_j,@"STO_CUDA_ENTRY STV_DEFAULT"
_Z17gelu_half2_kernelP6__halfS0_j:
.text._Z17gelu_half2_kernelP6__halfS0_j:
        /* <DEDUP_REMOVED lines=16> */
.L_x_18:
[----:B--2---:R-:W-:-:S05]  /*0100*/  IMAD.WIDE.U32 R14, R9, 0x4, R6 ;  /* 0x00000004090e7825 */ /* 0x004fca00078e0006 */
[----:B-1----:R-:W2:Y:S01]  /*0110*/  LDG.E R10, desc[UR6][R14.64] ;  /* 0x000000060e0a7981 */ /* 0x002ea2000c1e1900 */
[----:B------:R-:W-:Y:S01]  /*0120*/  HFMA2 R19, -RZ, RZ, 1.125, -9232 ;  /* 0x3c80f082ff137431 */ /* 0x000fe200000001ff */
[----:B------:R-:W-:Y:S01]  /*0130*/  MOV R18, 0x3f800000 ;  /* 0x3f80000000127802 */ /* 0x000fe20000000f00 */
[----:B--2---:R-:W-:-:S04]  /*0140*/  HFMA2 R0, R10, R10, -RZ ;  /* 0x0000000a0a007231 */ /* 0x004fc800001000ff */
[----:B------:R-:W-:-:S04]  /*0150*/  HMUL2 R0, R10, R0 ;  /* 0x000000000a007232 */ /* 0x000fc80000000000 */
[----:B------:R-:W-:-:S04]  /*0160*/  HFMA2 R0, R0, 0.044708251953125, 0.044708251953125, R10 ;  /* 0x29b929b900007831 */ /* 0x000fc8000000000a */
[----:B------:R-:W-:-:S05]  /*0170*/  HMUL2 R0, R0, 0.7978515625, 0.7978515625 ;  /* 0x3a623a6200007832 */ /* 0x000fca0000000000 */
[--C-:B------:R-:W-:Y:S02]  /*0180*/  HADD2.F32 R11, -RZ, R0.reuse.H0_H0 ;  /* 0x20000000ff0b7230 */ /* 0x100fe40000004100 */
[----:B------:R-:W-:-:S03]  /*0190*/  HADD2.F32 R12, -RZ, R0.H1_H1 ;  /* 0x30000000ff0c7230 */ /* 0x000fc60000004100 */
[C---:B------:R-:W-:Y:S01]  /*01a0*/  FMUL R2, |R11|.reuse, 2.8853900432586669922 ;  /* 0x4038aa3b0b027820 */ /* 0x040fe20000400200 */
[C---:B------:R-:W-:Y:S01]  /*01b0*/  FMUL R0, R11.reuse, R11 ;  /* 0x0000000b0b007220 */ /* 0x040fe20000400000 */
[----:B------:R-:W-:Y:S01]  /*01c0*/  FMUL R16, |R12|, 2.8853900432586669922 ;  /* 0x4038aa3b0c107820 */ /* 0x000fe20000400200 */
[C---:B------:R-:W-:Y:S02]  /*01d0*/  FSETP.GE.AND P1, PT, |R11|.reuse, 0.60000002384185791016, PT ;  /* 0x3f19999a0b00780b */ /* 0x040fe40003f26200 */
[----:B------:R-:W-:Y:S01]  /*01e0*/  FFMA R15, R0, R19, -0.052303962409496307373 ;  /* 0xbd563cae000f7423 */ /* 0x000fe20000000013 */
[----:B------:R-:W1:Y:S01]  /*01f0*/  MUFU.EX2 R2, R2 ;  /* 0x0000000200027308 */ /* 0x000e620000000800 */
[----:B------:R-:W-:Y:S02]  /*0200*/  FSETP.GE.AND P3, PT, |R12|, 0.60000002384185791016, PT ;  /* 0x3f19999a0c00780b */ /* 0x000fe40003f66200 */
[----:B------:R-:W-:Y:S01]  /*0210*/  FFMA R15, R0, R15, 0.1331529766321182251 ;  /* 0x3e085941000f7423 */ /* 0x000fe2000000000f */
[----:B------:R-:W-:-:S02]  /*0220*/  FSETP.GE.AND P0, PT, |R11|, 9.010913848876953125, PT ;  /* 0x41102cb40b00780b */ /* 0x000fc40003f06200 */
[----:B------:R-:W-:Y:S01]  /*0230*/  FSETP.GE.AND P2, PT, |R12|, 9.010913848876953125, PT ;  /* 0x41102cb40c00780b */ /* 0x000fe20003f46200 */
[C---:B------:R-:W-:Y:S01]  /*0240*/  FFMA R15, R0.reuse, R15, -0.33332768082618713379 ;  /* 0xbeaaa9ed000f7423 */ /* 0x040fe2000000000f */
[----:B------:R-:W2:Y:S03]  /*0250*/  MUFU.EX2 R16, R16 ;  /* 0x0000001000107308 */ /* 0x000ea60000000800 */
[----:B------:R-:W-:Y:S01]  /*0260*/  FFMA R0, R0, R15, RZ ;  /* 0x0000000f00007223 */ /* 0x000fe200000000ff */
[----:B-1----:R-:W-:Y:S01]  /*0270*/  FADD R13, R2, 1 ;  /* 0x3f800000020d7421 */ /* 0x002fe20000000000 */
[----:B------:R-:W-:-:S05]  /*0280*/  FMUL R2, R12, R12 ;  /* 0x0000000c0c027220 */ /* 0x000fca0000400000 */
[----:B------:R-:W1:Y:S01]  /*0290*/  MUFU.RCP R13, R13 ;  /* 0x0000000d000d7308 */ /* 0x000e620000001000 */
[----:B--2---:R-:W-:-:S07]  /*02a0*/  FADD R17, R16, 1 ;  /* 0x3f80000010117421 */ /* 0x004fce0000000000 */
[----:B------:R-:W2:Y:S01]  /*02b0*/  MUFU.RCP R17, R17 ;  /* 0x0000001100117308 */ /* 0x000ea20000001000 */
[----:B-1----:R-:W-:Y:S01]  /*02c0*/  FFMA R14, R13, -2, R18 ;  /* 0xc00000000d0e7823 */ /* 0x002fe20000000012 */
[----:B------:R-:W-:-:S04]  /*02d0*/  FFMA R13, R2, R19, -0.052303962409496307373 ;  /* 0xbd563cae020d7423 */ /* 0x000fc80000000013 */
[----:B------:R-:W-:Y:S01]  /*02e0*/  FSEL R14, R14, 1, !P0 ;  /* 0x3f8000000e0e7808 */ /* 0x000fe20004000000 */
[----:B--2---:R-:W-:Y:S01]  /*02f0*/  FFMA R18, R17, -2, R18 ;  /* 0xc000000011127823 */ /* 0x004fe20000000012 */
[----:B------:R-:W-:Y:S02]  /*0300*/  FFMA R17, R2, R13, 0.1331529766321182251 ;  /* 0x3e08594102117423 */ /* 0x000fe4000000000d */
[--C-:B------:R-:W-:Y:S01]  /*0310*/  LOP3.LUT R14, R14, 0x80000000, R11.reuse, 0xb8, !PT ;  /* 0x800000000e0e7812 */ /* 0x100fe200078eb80b */
[----:B------:R-:W-:Y:S01]  /*0320*/  @!P1 FFMA R14, R11, R0, R11 ;  /* 0x000000000b0e9223 */ /* 0x000fe2000000000b */
[----:B------:R-:W-:Y:S01]  /*0330*/  FFMA R17, R2, R17, -0.33332768082618713379 ;  /* 0xbeaaa9ed02117423 */ /* 0x000fe20000000011 */
[----:B------:R-:W-:-:S03]  /*0340*/  FSEL R13, R18, 1, !P2 ;  /* 0x3f800000120d7808 */ /* 0x000fc60005000000 */
[----:B------:R-:W-:Y:S01]  /*0350*/  FFMA R17, R2, R17, RZ ;  /* 0x0000001102117223 */ /* 0x000fe200000000ff */
[----:B------:R-:W-:-:S03]  /*0360*/  LOP3.LUT R13, R13, 0x80000000, R12, 0xb8, !PT ;  /* 0x800000000d0d7812 */ /* 0x000fc600078eb80c */
[----:B------:R-:W-:-:S05]  /*0370*/  @!P3 FFMA R13, R12, R17, R12 ;  /* 0x000000110c0db223 */ /* 0x000fca000000000c */
[----:B------:R-:W-:-:S05]  /*0380*/  F2FP.F16.F32.PACK_AB R0, R13, R14 ;  /* 0x0000000e0d00723e */ /* 0x000fca00000000ff */
[----:B------:R-:W-:-:S04]  /*0390*/  HADD2 R0, R0, 1, 1 ;  /* 0x3c003c0000007430 */ /* 0x000fc80000000000 */
[----:B------:R-:W-:Y:S02]  /*03a0*/  HMUL2 R0, R10, R0 ;  /* 0x000000000a007232 */ /* 0x000fe40000000000 */
[----:B0-----:R-:W-:Y:S01]  /*03b0*/  IMAD.WIDE.U32 R10, R9, 0x4, R4 ;  /* 0x00000004090a7825 */ /* 0x001fe200078e0004 */
[----:B------:R-:W-:-:S03]  /*03c0*/  IADD3 R9, PT, PT, R8, R9, RZ ;  /* 0x0000000908097210 */ /* 0x000fc60007ffe0ff */
[----:B------:R-:W-:Y:S01]  /*03d0*/  HFMA2 R13, R0, 0.5, 0.5, -RZ ;  /* 0x38003800000d7831 */ /* 0x000fe200001000ff */
[----:B------:R-:W-:-:S04]  /*03e0*/  ISETP.GE.U32.AND P0, PT, R9, UR4, PT ;  /* 0x0000000409007c0c */ /* 0x000fc8000bf06070 */
[----:B------:R1:W-:Y:S09]  /*03f0*/  STG.E desc[UR6][R10.64], R13 ;  /* 0x0000000d0a007986 */ /* 0x0003f2000c101906 */
[----:B------:R-:W-:Y:S05]  /*0400*/  @!P0 BRA `(.L_x_18) ;  /* 0xfffffffc003c8947 */ /* 0x000fea000383ffff */
.L_x_17:
[----:B------:R-:W-:Y:S05]  /*0410*/  BSYNC.RECONVERGENT B0 ;  /* 0x0000000000007941 */ /* 0x000fea0003800200 */
.L_x_16:
[----:B------:R-:W-:-:S06]  /*0420*/  ULOP3.LUT UR5, UR8, 0x1, URZ, 0xc0, !UPT ;  /* 0x0000000108057892 */ /* 0x000fcc000f8ec0ff */
[----:B------:R-:W-:-:S13]  /*0430*/  ISETP.GE.AND P0, PT, R3, UR5, PT ;  /* 0x0000000503007c0c */ /* 0x000fda000bf06270 */
[----:B------:R-:W-:Y:S05]  /*0440*/  @P0 EXIT ;  /* 0x000000000000094d */ /* 0x000fea0003800000 */
[----:B------:R-:W0:Y:S01]  /*0450*/  LDC.64 R4, c[0x0][0x388] ;  /* 0x0000e200ff047b82 */ /* 0x000e220000000a00 */
[----:B------:R-:W-:-:S04]  /*0460*/  LOP3.LUT R2, RZ, R3, RZ, 0x33, !PT ;  /* 0x00000003ff027212 */ /* 0x000fc800078e33ff */
[----:B------:R-:W-:-:S05]  /*0470*/  IADD3 R2, PT, PT, R2, UR8, RZ ;  /* 0x0000000802027c10 */ /* 0x000fca000fffe0ff */
[----:B0-----:R-:W-:-:S06]  /*0480*/  IMAD.WIDE.U32 R4, R2, 0x2, R4 ;  /* 0x0000000202047825 */ /* 0x001fcc00078e0004 */
[----:B------:R-:W2:Y:S01]  /*0490*/  LDG.E.U16 R5, desc[UR6][R4.64] ;  /* 0x0000000604057981 */ /* 0x000ea2000c1e1500 */
[----:B------:R-:W-:Y:S01]  /*04a0*/  HFMA2 R9, -RZ, RZ, 1.875, 0 ;  /* 0x3f800000ff097431 */ /* 0x000fe200000001ff */
[----:B-1----:R-:W-:Y:S01]  /*04b0*/  MOV R11, 0x3c80f082 ;  /* 0x3c80f082000b7802 */ /* 0x002fe20000000f00 */
        /* <DEDUP_REMOVED lines=28> */
.L_x_19:
        /* <DEDUP_REMOVED lines=16> */
.L_x_34:


//--------------------- .text._Z19gelu_vector4_kernelPfS_j --------------------------
	.section	.text._Z19gelu_vector4_kernelPfS_j,"ax",@progbits
	.align	128
        .global         _Z19gelu_vector4_kernelPfS_j
        .type           _Z19gelu_vector4_kernelPfS_j,@function
        .size           _Z19gelu_vector4_kernelPfS_j,(.L_x_35 - _Z19gelu_vector4_kernelPfS_j)
        .other          _Z19gelu_vector4_kernelPfS_j,@"STO_CUDA_ENTRY STV_DEFAULT"
_Z19gelu_vector4_kernelPfS_j:
.text._Z19gelu_vector4_kernelPfS_j:
        /* <DEDUP_REMOVED lines=16> */
.L_x_22:
[----:B-12---:R-:W-:-:S06]  /*0100*/  IMAD.WIDE.U32 R4, R13, 0x10, R10 ;  /* 0x000000100d047825 */ /* 0x006fcc00078e000a */
[----:B------:R-:W2:Y:S02]  /*0110*/  LDG.E.128 R4, desc[UR6][R4.64] ;  /* 0x0000000604047981 */ /* 0x000ea4000c1e1d00 */
[C---:B--2---:R-:W-:Y:S01]  /*0120*/  FMUL R15, R4.reuse, 0.044714998453855514526 ;  /* 0x3d372713040f7820 */ /* 0x044fe20000400000 */
[----:B------:R-:W-:Y:S01]  /*0130*/  FMUL R0, R5, 0.044714998453855514526 ;  /* 0x3d37271305007820 */ /* 0x000fe20000400000 */
[----:B------:R-:W-:Y:S02]  /*0140*/  FMUL R2, R7, 0.044714998453855514526 ;  /* 0x3d37271307027820 */ /* 0x000fe40000400000 */
[C---:B------:R-:W-:Y:S01]  /*0150*/  FMUL R15, R4.reuse, R15 ;  /* 0x0000000f040f7220 */ /* 0x040fe20000400000 */
[----:B------:R-:W-:Y:S01]  /*0160*/  FMUL R0, R5, R0 ;  /* 0x0000000005007220 */ /* 0x000fe20000400000 */
[----:B------:R-:W-:Y:S02]  /*0170*/  FMUL R2, R7, R2 ;  /* 0x0000000207027220 */ /* 0x000fe40000400000 */
[C---:B------:R-:W-:Y:S01]  /*0180*/  FFMA R15, R4.reuse, R15, R4 ;  /* 0x0000000f040f7223 */ /* 0x040fe20000000004 */
[----:B------:R-:W-:Y:S01]  /*0190*/  FFMA R17, R5, R0, R5 ;  /* 0x0000000005117223 */ /* 0x000fe20000000005 */
[----:B------:R-:W-:Y:S01]  /*01a0*/  FFMA R2, R7, R2, R7 ;  /* 0x0000000207027223 */ /* 0x000fe20000000007 */
[----:B------:R-:W-:Y:S01]  /*01b0*/  FMUL R4, R4, 0.5 ;  /* 0x3f00000004047820 */ /* 0x000fe20000400000 */
[----:B------:R-:W-:Y:S01]  /*01c0*/  FMUL R18, R15, 0.79788458347320556641 ;  /* 0x3f4c422a0f127820 */ /* 0x000fe20000400000 */
[----:B------:R-:W-:Y:S01]  /*01d0*/  FMUL R15, R6, 0.044714998453855514526 ;  /* 0x3d372713060f7820 */ /* 0x000fe20000400000 */
[----:B------:R-:W-:Y:S01]  /*01e0*/  FMUL R17, R17, 0.79788458347320556641 ;  /* 0x3f4c422a11117820 */ /* 0x000fe20000400000 */
[----:B------:R-:W-:Y:S01]  /*01f0*/  FMUL R14, R2, 0.79788458347320556641 ;  /* 0x3f4c422a020e7820 */ /* 0x000fe20000400000 */
[----:B------:R-:W-:Y:S01]  /*0200*/  FMUL R0, |R18|, 2.8853900432586669922 ;  /* 0x4038aa3b12007820 */ /* 0x000fe20000400200 */
[----:B------:R-:W-:Y:S01]  /*0210*/  FMUL R15, R6, R15 ;  /* 0x0000000f060f7220 */ /* 0x000fe20000400000 */
[C---:B------:R-:W-:Y:S01]  /*0220*/  FMUL R19, |R17|.reuse, 2.8853900432586669922 ;  /* 0x4038aa3b11137820 */ /* 0x040fe20000400200 */
[----:B------:R-:W-:Y:S01]  /*0230*/  FMUL R2, |R14|, 2.8853900432586669922 ;  /* 0x4038aa3b0e027820 */ /* 0x000fe20000400200 */
[----:B------:R-:W-:Y:S01]  /*0240*/  FMUL R22, R17, R17 ;  /* 0x0000001111167220 */ /* 0x000fe20000400000 */
[----:B------:R-:W-:Y:S01]  /*0250*/  FFMA R15, R6, R15, R6 ;  /* 0x0000000f060f7223 */ /* 0x000fe20000000006 */
[----:B------:R-:W1:Y:S01]  /*0260*/  MUFU.EX2 R0, R0 ;  /* 0x0000000000007308 */ /* 0x000e620000000800 */
[C---:B------:R-:W-:Y:S01]  /*0270*/  FSETP.GE.AND P6, PT, |R18|.reuse, 9.010913848876953125, PT ;  /* 0x41102cb41200780b */ /* 0x040fe20003fc6200 */
[----:B------:R-:W-:Y:S01]  /*0280*/  FMUL R5, R5, 0.5 ;  /* 0x3f00000005057820 */ /* 0x000fe20000400000 */
[----:B------:R-:W-:Y:S01]  /*0290*/  FMUL R16, R15, 0.79788458347320556641 ;  /* 0x3f4c422a0f107820 */ /* 0x000fe20000400000 */
[----:B------:R-:W-:Y:S01]  /*02a0*/  HFMA2 R15, -RZ, RZ, 1.125, -9232 ;  /* 0x3c80f082ff0f7431 */ /* 0x000fe200000001ff */
[----:B------:R-:W-:Y:S01]  /*02b0*/  FSETP.GE.AND P2, PT, |R18|, 0.60000002384185791016, PT ;  /* 0x3f19999a1200780b */ /* 0x000fe20003f46200 */
[----:B------:R-:W-:Y:S01]  /*02c0*/  FMUL R6, R6, 0.5 ;  /* 0x3f00000006067820 */ /* 0x000fe20000400000 */
[C---:B------:R-:W-:Y:S01]  /*02d0*/  FMUL R20, |R16|.reuse, 2.8853900432586669922 ;  /* 0x4038aa3b10147820 */ /* 0x040fe20000400200 */
[----:B------:R-:W2:Y:S01]  /*02e0*/  MUFU.EX2 R19, R19 ;  /* 0x0000001300137308 */ /* 0x000ea20000000800 */
[C---:B------:R-:W-:Y:S01]  /*02f0*/  FMUL R25, R16.reuse, R16 ;  /* 0x0000001010197220 */ /* 0x040fe20000400000 */
[----:B------:R-:W-:Y:S01]  /*0300*/  FSETP.GE.AND P1, PT, |R17|, 0.60000002384185791016, PT ;  /* 0x3f19999a1100780b */ /* 0x000fe20003f26200 */
[----:B------:R-:W-:Y:S01]  /*0310*/  FMUL R7, R7, 0.5 ;  /* 0x3f00000007077820 */ /* 0x000fe20000400000 */
[----:B------:R-:W-:Y:S01]  /*0320*/  FSETP.GE.AND P0, PT, |R16|, 0.60000002384185791016, PT ;  /* 0x3f19999a1000780b */ /* 0x000fe20003f06200 */
[----:B------:R-:W-:Y:S01]  /*0330*/  FFMA R27, R22, R15, -0.052303962409496307373 ;  /* 0xbd563cae161b7423 */ /* 0x000fe2000000000f */
[----:B------:R-:W-:-:S02]  /*0340*/  FSETP.GE.AND P5, PT, |R17|, 9.010913848876953125, PT ;  /* 0x41102cb41100780b */ /* 0x000fc40003fa6200 */
[----:B------:R-:W3:Y:S01]  /*0350*/  MUFU.EX2 R20, R20 ;  /* 0x0000001400147308 */ /* 0x000ee20000000800 */
[----:B-1----:R-:W-:Y:S01]  /*0360*/  FADD R21, R0, 1 ;  /* 0x3f80000000157421 */ /* 0x002fe20000000000 */
[----:B------:R-:W-:Y:S01]  /*0370*/  FMUL R0, R18, R18 ;  /* 0x0000001212007220 */ /* 0x000fe20000400000 */
[----:B------:R-:W-:Y:S01]  /*0380*/  FFMA R27, R22, R27, 0.1331529766321182251 ;  /* 0x3e085941161b7423 */ /* 0x000fe2000000001b */
[----:B------:R-:W-:Y:S02]  /*0390*/  FSETP.GE.AND P4, PT, |R16|, 9.010913848876953125, PT ;  /* 0x41102cb41000780b */ /* 0x000fe40003f86200 */
[----:B------:R-:W-:Y:S01]  /*03a0*/  FFMA R23, R0, R15, -0.052303962409496307373 ;  /* 0xbd563cae00177423 */ /* 0x000fe2000000000f */
[----:B------:R-:W-:Y:S01]  /*03b0*/  FSETP.GE.AND P3, PT, |R14|, 9.010913848876953125, PT ;  /* 0x41102cb40e00780b */ /* 0x000fe20003f66200 */
[----:B------:R-:W1:Y:S01]  /*03c0*/  MUFU.EX2 R2, R2 ;  /* 0x0000000200027308 */ /* 0x000e620000000800 */
[----:B--2---:R-:W-:Y:S01]  /*03d0*/  FADD R19, R19, 1 ;  /* 0x3f80000013137421 */ /* 0x004fe20000000000 */
[----:B------:R-:W-:-:S04]  /*03e0*/  FFMA R23, R0, R23, 0.1331529766321182251 ;  /* 0x3e08594100177423 */ /* 0x000fc80000000017 */
[----:B------:R-:W-:Y:S02]  /*03f0*/  FFMA R23, R0, R23, -0.33332768082618713379 ;  /* 0xbeaaa9ed00177423 */ /* 0x000fe40000000017 */
[----:B------:R-:W2:Y:S01]  /*0400*/  MUFU.RCP R21, R21 ;  /* 0x0000001500157308 */ /* 0x000ea20000001000 */
[----:B---3--:R-:W-:Y:S01]  /*0410*/  FADD R20, R20, 1 ;  /* 0x3f80000014147421 */ /* 0x008fe20000000000 */
[----:B------:R-:W-:Y:S01]  /*0420*/  FFMA R23, R0, R23, RZ ;  /* 0x0000001700177223 */ /* 0x000fe200000000ff */
[----:B------:R-:W-:-:S05]  /*0430*/  FFMA R0, R25, R15, -0.052303962409496307373 ;  /* 0xbd563cae19007423 */ /* 0x000fca000000000f */
[----:B------:R-:W3:Y:S01]  /*0440*/  MUFU.RCP R19, R19 ;  /* 0x0000001300137308 */ /* 0x000ee20000001000 */
[----:B-1----:R-:W-:Y:S01]  /*0450*/  FADD R24, R2, 1 ;  /* 0x3f80000002187421 */ /* 0x002fe20000000000 */
[----:B------:R-:W-:Y:S01]  /*0460*/  FFMA R2, R25, R0, 0.1331529766321182251 ;  /* 0x3e08594119027423 */ /* 0x000fe20000000000 */
[----:B------:R-:W-:-:S03]  /*0470*/  FFMA R0, R22, R27, -0.33332768082618713379 ;  /* 0xbeaaa9ed16007423 */ /* 0x000fc6000000001b */
[C---:B------:R-:W-:Y:S01]  /*0480*/  FFMA R2, R25.reuse, R2, -0.33332768082618713379 ;  /* 0xbeaaa9ed19027423 */ /* 0x040fe20000000002 */
[----:B------:R-:W-:Y:S01]  /*0490*/  FFMA R22, R22, R0, RZ ;  /* 0x0000000016167223 */ /* 0x000fe200000000ff */
[----:B------:R-:W1:Y:S01]  /*04a0*/  MUFU.RCP R20, R20 ;  /* 0x0000001400147308 */ /* 0x000e620000001000 */
[----:B------:R-:W-:Y:S01]  /*04b0*/  MOV R0, 0x3f800000 ;  /* 0x3f80000000007802 */ /* 0x000fe20000000f00 */
[----:B------:R-:W-:-:S04]  /*04c0*/  FFMA R25, R25, R2, RZ ;  /* 0x0000000219197223 */ /* 0x000fc800000000ff */
[--C-:B--2---:R-:W-:Y:S02]  /*04d0*/  FFMA R21, R21, -2, R0.reuse ;  /* 0xc000000015157823 */ /* 0x104fe40000000000 */
[----:B------:R-:W2:Y:S01]  /*04e0*/  MUFU.RCP R24, R24 ;  /* 0x0000001800187308 */ /* 0x000ea20000001000 */
[--C-:B---3--:R-:W-:Y:S02]  /*04f0*/  FFMA R19, R19, -2, R0.reuse ;  /* 0xc000000013137823 */ /* 0x108fe40000000000 */
[----:B------:R-:W-:Y:S02]  /*0500*/  FSEL R21, R21, 1, !P6 ;  /* 0x3f80000015157808 */ /* 0x000fe40007000000 */
[----:B------:R-:W-:Y:S02]  /*0510*/  FSETP.GE.AND P6, PT, |R14|, 0.60000002384185791016, PT ;  /* 0x3f19999a0e00780b */ /* 0x000fe40003fc6200 */
[----:B------:R-:W-:Y:S01]  /*0520*/  FSEL R2, R19, 1, !P5 ;  /* 0x3f80000013027808 */ /* 0x000fe20006800000 */
[----:B-1----:R-:W-:Y:S01]  /*0530*/  FFMA R20, R20, -2, R0 ;  /* 0xc000000014147823 */ /* 0x002fe20000000000 */
[--C-:B------:R-:W-:Y:S01]  /*0540*/  LOP3.LUT R21, R21, 0x80000000, R18.reuse, 0xb8, !PT ;  /* 0x8000000015157812 */ /* 0x100fe200078eb812 */
[----:B------:R-:W-:Y:S01]  /*0550*/  @!P2 FFMA R21, R18, R23, R18 ;  /* 0x000000171215a223 */ /* 0x000fe20000000012 */
[--C-:B------:R-:W-:Y:S01]  /*0560*/  LOP3.LUT R2, R2, 0x80000000, R17.reuse, 0xb8, !PT ;  /* 0x8000000002027812 */ /* 0x100fe200078eb811 */
[----:B------:R-:W-:Y:S01]  /*0570*/  @!P1 FFMA R2, R17, R22, R17 ;  /* 0x0000001611029223 */ /* 0x000fe20000000011 */
[----:B------:R-:W-:Y:S01]  /*0580*/  FSEL R19, R20, 1, !P4 ;  /* 0x3f80000014137808 */ /* 0x000fe20006000000 */
[----:B------:R-:W-:Y:S01]  /*0590*/  FADD R21, R21, 1 ;  /* 0x3f80000015157421 */ /* 0x000fe20000000000 */
[----:B--2---:R-:W-:Y:S01]  /*05a0*/  FFMA R24, R24, -2, R0 ;  /* 0xc000000018187823 */ /* 0x004fe20000000000 */
[----:B------:R-:W-:Y:S01]  /*05b0*/  FMUL R0, R14, R14 ;  /* 0x0000000e0e007220 */ /* 0x000fe20000400000 */
[--C-:B------:R-:W-:Y:S01]  /*05c0*/  LOP3.LUT R19, R19, 0x80000000, R16.reuse, 0xb8, !PT ;  /* 0x8000000013137812 */ /* 0x100fe200078eb810 */
[----:B------:R-:W-:Y:S01]  /*05d0*/  @!P0 FFMA R19, R16, R25, R16 ;  /* 0x0000001910138223 */ /* 0x000fe20000000010 */
[----:B------:R-:W-:Y:S01]  /*05e0*/  FADD R2, R2, 1 ;  /* 0x3f80000002027421 */ /* 0x000fe20000000000 */
[----:B------:R-:W-:Y:S01]  /*05f0*/  FFMA R15, R0, R15, -0.052303962409496307373 ;  /* 0xbd563cae000f7423 */ /* 0x000fe2000000000f */
[----:B------:R-:W-:Y:S01]  /*0600*/  FSEL R27, R24, 1, !P3 ;  /* 0x3f800000181b7808 */ /* 0x000fe20005800000 */
[----:B------:R-:W-:Y:S01]  /*0610*/  FADD R19, R19, 1 ;  /* 0x3f80000013137421 */ /* 0x000fe20000000000 */
[----:B------:R-:W-:Y:S01]  /*0620*/  FMUL R4, R4, R21 ;  /* 0x0000001504047220 */ /* 0x000fe20000400000 */
[----:B------:R-:W-:Y:S01]  /*0630*/  FFMA R15, R0, R15, 0.1331529766321182251 ;  /* 0x3e085941000f7423 */ /* 0x000fe2000000000f */
[----:B------:R-:W-:Y:S01]  /*0640*/  LOP3.LUT R27, R27, 0x80000000, R14, 0xb8, !PT ;  /* 0x800000001b1b7812 */ /* 0x000fe200078eb80e */
[----:B------:R-:W-:Y:S01]  /*0650*/  FMUL R5, R5, R2 ;  /* 0x0000000205057220 */ /* 0x000fe20000400000 */
[----:B------:R-:W-:Y:S01]  /*0660*/  FMUL R6, R6, R19 ;  /* 0x0000001306067220 */ /* 0x000fe20000400000 */
[----:B------:R-:W-:-:S04]  /*0670*/  FFMA R15, R0, R15, -0.33332768082618713379 ;  /* 0xbeaaa9ed000f7423 */ /* 0x000fc8000000000f */
[----:B------:R-:W-:-:S04]  /*0680*/  FFMA R15, R0, R15, RZ ;  /* 0x0000000f000f7223 */ /* 0x000fc800000000ff */
[----:B------:R-:W-:Y:S01]  /*0690*/  @!P6 FFMA R27, R14, R15, R14 ;  /* 0x0000000f0e1be223 */ /* 0x000fe2000000000e */
[----:B0-----:R-:W-:Y:S01]  /*06a0*/  IMAD.WIDE.U32 R14, R13, 0x10, R8 ;  /* 0x000000100d0e7825 */ /* 0x001fe200078e0008 */
[----:B------:R-:W-:-:S03]  /*06b0*/  IADD3 R13, PT, PT, R12, R13, RZ ;  /* 0x0000000d0c0d7210 */ /* 0x000fc60007ffe0ff */
[----:B------:R-:W-:Y:S01]  /*06c0*/  FADD R0, R27, 1 ;  /* 0x3f8000001b007421 */ /* 0x000fe20000000000 */
[----:B------:R-:W-:-:S03]  /*06d0*/  ISETP.GE.U32.AND P0, PT, R13, UR4, PT ;  /* 0x000000040d007c0c */ /* 0x000fc6000bf06070 */
[----:B------:R-:W-:-:S05]  /*06e0*/  FMUL R7, R7, R0 ;  /* 0x0000000007077220 */ /* 0x000fca0000400000 */
[----:B------:R1:W-:Y:S05]  /*06f0*/  STG.E.128 desc[UR6][R14.64], R4 ;  /* 0x000000040e007986 */ /* 0x0003ea000c101d06 */
[----:B------:R-:W-:Y:S05]  /*0700*/  @!P0 BRA `(.L_x_22) ;  /* 0xfffffff8007c8947 */ /* 0x000fea000383ffff */
.L_x_21:
[----:B------:R-:W-:Y:S05]  /*0710*/  BSYNC.RECONVERGENT B0 ;  /* 0x0000000000007941 */ /* 0x000fea0003800200 */
.L_x_20:
[----:B------:R-:W-:-:S06]  /*0720*/  ULOP3.LUT UR5, UR8, 0x3, URZ, 0xc0, !UPT ;  /* 0x0000000308057892 */ /* 0x000fcc000f8ec0ff */
[----:B------:R-:W-:-:S13]  /*0730*/  ISETP.GE.AND P0, PT, R3, UR5, PT ;  /* 0x0000000503007c0c */ /* 0x000fda000bf06270 */
[----:B------:R-:W-:Y:S05]  /*0740*/  @P0 EXIT ;  /* 0x000000000000094d */ /* 0x000fea0003800000 */
[----:B-1----:R-:W0:Y:S01]  /*0750*/  LDC.64 R4, c[0x0][0x388] ;  /* 0x0000e200ff047b82 */ /* 0x002e220000000a00 */
[----:B------:R-:W-:-:S04]  /*0760*/  LOP3.LUT R3, RZ, R3, RZ, 0x33, !PT ;  /* 0x00000003ff037212 */ /* 0x000fc800078e33ff */
[----:B------:R-:W-:-:S05]  /*0770*/  IADD3 R7, PT, PT, R3, UR8, RZ ;  /* 0x0000000803077c10 */ /* 0x000fca000fffe0ff */
[----:B0-----:R-:W-:-:S05]  /*0780*/  IMAD.WIDE.U32 R2, R7, 0x4, R4 ;  /* 0x0000000407027825 */ /* 0x001fca00078e0004 */
[----:B------:R0:W2:Y:S01]  /*0790*/  LDG.E R4, desc[UR6][R2.64] ;  /* 0x0000000602047981 */ /* 0x0000a2000c1e1900 */
[----:B------:R-:W-:Y:S01]  /*07a0*/  MOV R10, 0x3c80f082 ;  /* 0x3c80f082000a7802 */ /* 0x000fe20000000f00 */
[----:B------:R-:W-:Y:S01]  /*07b0*/  HFMA2 R11, -RZ, RZ, 1.875, 0 ;  /* 0x3f800000ff0b7431 */ /* 0x000fe200000001ff */
[----:B0-----:R-:W0:Y:S02]  /*07c0*/  LDC.64 R2, c[0x0][0x380] ;  /* 0x0000e000ff027b82 */ /* 0x001e240000000a00 */
[----:B0-----:R-:W-:-:S04]  /*07d0*/  IMAD.WIDE.U32 R2, R7, 0x4, R2 ;  /* 0x0000000407027825 */ /* 0x001fc800078e0002 */
[----:B--2---:R-:W-:-:S04]  /*07e0*/  FMUL R5, R4, 0.044714998453855514526 ;  /* 0x3d37271304057820 */ /* 0x004fc80000400000 */
[----:B------:R-:W-:-:S04]  /*07f0*/  FMUL R5, R4, R5 ;  /* 0x0000000504057220 */ /* 0x000fc80000400000 */
[C---:B------:R-:W-:Y:S01]  /*0800*/  FFMA R5, R4.reuse, R5, R4 ;  /* 0x0000000504057223 */ /* 0x040fe20000000004 */
[----:B------:R-:W-:-:S03]  /*0810*/  FMUL R4, R4, 0.5 ;  /* 0x3f00000004047820 */ /* 0x000fc60000400000 */
[----:B------:R-:W-:-:S04]  /*0820*/  FMUL R5, R5, 0.79788458347320556641 ;  /* 0x3f4c422a05057820 */ /* 0x000fc80000400000 */
[C---:B------:R-:W-:Y:S01]  /*0830*/  FMUL R0, |R5|.reuse, 2.8853900432586669922 ;  /* 0x4038aa3b05007820 */ /* 0x040fe20000400200 */
[C---:B------:R-:W-:Y:S01]  /*0840*/  FMUL R9, R5.reuse, R5 ;  /* 0x0000000505097220 */ /* 0x040fe20000400000 */
[C---:B------:R-:W-:Y:S02]  /*0850*/  FSETP.GE.AND P1, PT, |R5|.reuse, 0.60000002384185791016, PT ;  /* 0x3f19999a0500780b */ /* 0x040fe40003f26200 */
[----:B------:R-:W-:Y:S01]  /*0860*/  FSETP.GE.AND P0, PT, |R5|, 9.010913848876953125, PT ;  /* 0x41102cb40500780b */ /* 0x000fe20003f06200 */
[C---:B------:R-:W-:Y:S01]  /*0870*/  FFMA R10, R9.reuse, R10, -0.052303962409496307373 ;  /* 0xbd563cae090a7423 */ /* 0x040fe2000000000a */
[----:B------:R-:W0:Y:S02]  /*0880*/  MUFU.EX2 R0, R0 ;  /* 0x0000000000007308 */ /* 0x000e240000000800 */
[----:B0-----:R-:W-:Y:S01]  /*0890*/  FADD R6, R0, 1 ;  /* 0x3f80000000067421 */ /* 0x001fe20000000000 */
[----:B------:R-:W-:-:S04]  /*08a0*/  FFMA R0, R9, R10, 0.1331529766321182251 ;  /* 0x3e08594109007423 */ /* 0x000fc8000000000a */
[C---:B------:R-:W-:Y:S01]  /*08b0*/  FFMA R0, R9.reuse, R0, -0.33332768082618713379 ;  /* 0xbeaaa9ed09007423 */ /* 0x040fe20000000000 */
[----:B------:R-:W0:Y:S03]  /*08c0*/  MUFU.RCP R6, R6 ;  /* 0x0000000600067308 */ /* 0x000e260000001000 */
[----:B------:R-:W-:Y:S01]  /*08d0*/  FFMA R0, R9, R0, RZ ;  /* 0x0000000009007223 */ /* 0x000fe200000000ff */
[----:B0-----:R-:W-:-:S05]  /*08e0*/  FFMA R8, R6, -2, R11 ;  /* 0xc000000006087823 */ /* 0x001fca000000000b */
[----:B------:R-:W-:-:S04]  /*08f0*/  FSEL R8, R8, 1, !P0 ;  /* 0x3f80000008087808 */ /* 0x000fc80004000000 */
[--C-:B------:R-:W-:Y:S01]  /*0900*/  LOP3.LUT R8, R8, 0x80000000, R5.reuse, 0xb8, !PT ;  /* 0x8000000008087812 */ /* 0x100fe200078eb805 */
[----:B------:R-:W-:-:S04]  /*0910*/  @!P1 FFMA R8, R5, R0, R5 ;  /* 0x0000000005089223 */ /* 0x000fc80000000005 */
[----:B------:R-:W-:-:S04]  /*0920*/  FADD R5, R8, 1 ;  /* 0x3f80000008057421 */ /* 0x000fc80000000000 */
[----:B------:R-:W-:-:S05]  /*0930*/  FMUL R5, R4, R5 ;  /* 0x0000000504057220 */ /* 0x000fca0000400000 */
[----:B------:R-:W-:Y:S01]  /*0940*/  STG.E desc[UR6][R2.64], R5 ;  /* 0x0000000502007986 */ /* 0x000fe2000c101906 */
[----:B------:R-:W-:Y:S05]  /*0950*/  EXIT ;  /* 0x000000000000794d */ /* 0x000fea0003800000 */
.L_x_23:
        /* <DEDUP_REMOVED lines=10> */
.L_x_35:


//--------------------- .text._Z19gelu_vector2_kernelPfS_j --------------------------
	.section	.text._Z19gelu_vector2_kernelPfS_j,"ax",@progbits
	.align	128
        .global         _Z19gelu_vector2_kernelPfS_j
        .type           _Z19gelu_vector2_kernelPfS_j,@function
        .size           _Z19gelu_vector2_kernelPfS_j,(.L_x_36 - _Z19gelu_vector2_kernelPfS_j)
        .other          _Z19gelu_vector2_kernelPfS_j,@"STO_CUDA_ENTRY STV_DEFAULT"
_Z19gelu_vector2_kernelPfS_j:
.text._Z19gelu_vector2_kernelPfS_j:
        /* <DEDUP_REMOVED lines=16> */
.L_x_26:
[----:B-12---:R-:W-:-:S06]  /*0100*/  IMAD.WIDE.U32 R8, R11, 0x8, R6 ;  /* 0x000000080b087825 */ /* 0x006fcc00078e0006 */
[----:B------:R-:W2:Y:S01]  /*0110*/  LDG.E.64 R8, desc[UR6][R8.64] ;  /* 0x0000000608087981 */ /* 0x000ea2000c1e1b00 */
[----:B------:R-:W-:Y:S01]  /*0120*/  MOV R21, 0x3c80f082 ;  /* 0x3c80f08200157802 */ /* 0x000fe20000000f00 */
[----:B------:R-:W-:Y:S02]  /*0130*/  HFMA2 R19, -RZ, RZ, 1.875, 0 ;  /* 0x3f800000ff137431 */ /* 0x000fe400000001ff */
[----:B--2---:R-:W-:Y:S01]  /*0140*/  FMUL R13, R8, 0.044714998453855514526 ;  /* 0x3d372713080d7820 */ /* 0x004fe20000400000 */
[----:B------:R-:W-:-:S03]  /*0150*/  FMUL R0, R9, 0.044714998453855514526 ;  /* 0x3d37271309007820 */ /* 0x000fc60000400000 */
[----:B------:R-:W-:Y:S01]  /*0160*/  FMUL R13, R8, R13 ;  /* 0x0000000d080d7220 */ /* 0x000fe20000400000 */
[----:B------:R-:W-:-:S03]  /*0170*/  FMUL R0, R9, R0 ;  /* 0x0000000009007220 */ /* 0x000fc60000400000 */
[C---:B------:R-:W-:Y:S01]  /*0180*/  FFMA R12, R8.reuse, R13, R8 ;  /* 0x0000000d080c7223 */ /* 0x040fe20000000008 */
[----:B------:R-:W-:Y:S01]  /*0190*/  FFMA R0, R9, R0, R9 ;  /* 0x0000000009007223 */ /* 0x000fe20000000009 */
[----:B------:R-:W-:Y:S02]  /*01a0*/  FMUL R8, R8, 0.5 ;  /* 0x3f00000008087820 */ /* 0x000fe40000400000 */
[----:B------:R-:W-:Y:S01]  /*01b0*/  FMUL R12, R12, 0.79788458347320556641 ;  /* 0x3f4c422a0c0c7820 */ /* 0x000fe20000400000 */
[----:B------:R-:W-:-:S03]  /*01c0*/  FMUL R13, R0, 0.79788458347320556641 ;  /* 0x3f4c422a000d7820 */ /* 0x000fc60000400000 */
[C---:B------:R-:W-:Y:S01]  /*01d0*/  FMUL R2, |R12|.reuse, 2.8853900432586669922 ;  /* 0x4038aa3b0c027820 */ /* 0x040fe20000400200 */
[C---:B------:R-:W-:Y:S01]  /*01e0*/  FMUL R16, |R13|.reuse, 2.8853900432586669922 ;  /* 0x4038aa3b0d107820 */ /* 0x040fe20000400200 */
[C---:B------:R-:W-:Y:S01]  /*01f0*/  FMUL R0, R12.reuse, R12 ;  /* 0x0000000c0c007220 */ /* 0x040fe20000400000 */
[----:B------:R-:W-:Y:S02]  /*0200*/  FSETP.GE.AND P1, PT, |R12|, 0.60000002384185791016, PT ;  /* 0x3f19999a0c00780b */ /* 0x000fe40003f26200 */
[C---:B------:R-:W-:Y:S01]  /*0210*/  FSETP.GE.AND P3, PT, |R13|.reuse, 0.60000002384185791016, PT ;  /* 0x3f19999a0d00780b */ /* 0x040fe20003f66200 */
[----:B------:R-:W1:Y:S01]  /*0220*/  MUFU.EX2 R2, R2 ;  /* 0x0000000200027308 */ /* 0x000e620000000800 */
[----:B------:R-:W-:Y:S01]  /*0230*/  FFMA R17, R0, R21, -0.052303962409496307373 ;  /* 0xbd563cae00117423 */ /* 0x000fe20000000015 */
[----:B------:R-:W-:Y:S02]  /*0240*/  FSETP.GE.AND P0, PT, |R12|, 9.010913848876953125, PT ;  /* 0x41102cb40c00780b */ /* 0x000fe40003f06200 */
[----:B------:R-:W-:Y:S01]  /*0250*/  FSETP.GE.AND P2, PT, |R13|, 9.010913848876953125, PT ;  /* 0x41102cb40d00780b */ /* 0x000fe20003f46200 */
[----:B------:R-:W-:-:S03]  /*0260*/  FFMA R17, R0, R17, 0.1331529766321182251 ;  /* 0x3e08594100117423 */ /* 0x000fc60000000011 */
[----:B------:R-:W2:Y:S01]  /*0270*/  MUFU.EX2 R16, R16 ;  /* 0x0000001000107308 */ /* 0x000ea20000000800 */
[----:B------:R-:W-:-:S04]  /*0280*/  FFMA R17, R0, R17, -0.33332768082618713379 ;  /* 0xbeaaa9ed00117423 */ /* 0x000fc80000000011 */
[----:B------:R-:W-:Y:S01]  /*0290*/  FFMA R17, R0, R17, RZ ;  /* 0x0000001100117223 */ /* 0x000fe200000000ff */
[----:B-1----:R-:W-:Y:S01]  /*02a0*/  FADD R14, R2, 1 ;  /* 0x3f800000020e7421 */ /* 0x002fe20000000000 */
[----:B------:R-:W-:-:S04]  /*02b0*/  FMUL R2, R13, R13 ;  /* 0x0000000d0d027220 */ /* 0x000fc80000400000 */
[----:B------:R-:W-:Y:S01]  /*02c0*/  FFMA R21, R2, R21, -0.052303962409496307373 ;  /* 0xbd563cae02157423 */ /* 0x000fe20000000015 */
[----:B------:R-:W1:Y:S01]  /*02d0*/  MUFU.RCP R14, R14 ;  /* 0x0000000e000e7308 */ /* 0x000e620000001000 */
[----:B--2---:R-:W-:Y:S02]  /*02e0*/  FADD R18, R16, 1 ;  /* 0x3f80000010127421 */ /* 0x004fe40000000000 */
[----:B------:R-:W-:-:S04]  /*02f0*/  FFMA R21, R2, R21, 0.1331529766321182251 ;  /* 0x3e08594102157423 */ /* 0x000fc80000000015 */
[C---:B------:R-:W-:Y:S01]  /*0300*/  FFMA R21, R2.reuse, R21, -0.33332768082618713379 ;  /* 0xbeaaa9ed02157423 */ /* 0x040fe20000000015 */
[----:B------:R-:W2:Y:S03]  /*0310*/  MUFU.RCP R18, R18 ;  /* 0x0000001200127308 */ /* 0x000ea60000001000 */
[----:B------:R-:W-:Y:S01]  /*0320*/  FFMA R2, R2, R21, RZ ;  /* 0x0000001502027223 */ /* 0x000fe200000000ff */
[----:B-1----:R-:W-:-:S05]  /*0330*/  FFMA R15, R14, -2, R19 ;  /* 0xc00000000e0f7823 */ /* 0x002fca0000000013 */
[----:B------:R-:W-:Y:S01]  /*0340*/  FSEL R15, R15, 1, !P0 ;  /* 0x3f8000000f0f7808 */ /* 0x000fe20004000000 */
[----:B--2---:R-:W-:-:S03]  /*0350*/  FFMA R19, R18, -2, R19 ;  /* 0xc000000012137823 */ /* 0x004fc60000000013 */
[--C-:B------:R-:W-:Y:S01]  /*0360*/  LOP3.LUT R15, R15, 0x80000000, R12.reuse, 0xb8, !PT ;  /* 0x800000000f0f7812 */ /* 0x100fe200078eb80c */
[----:B------:R-:W-:Y:S01]  /*0370*/  @!P1 FFMA R15, R12, R17, R12 ;  /* 0x000000110c0f9223 */ /* 0x000fe2000000000c */
[----:B------:R-:W-:-:S03]  /*0380*/  FSEL R14, R19, 1, !P2 ;  /* 0x3f800000130e7808 */ /* 0x000fc60005000000 */
[----:B------:R-:W-:Y:S01]  /*0390*/  FADD R15, R15, 1 ;  /* 0x3f8000000f0f7421 */ /* 0x000fe20000000000 */
[--C-:B------:R-:W-:Y:S01]  /*03a0*/  LOP3.LUT R14, R14, 0x80000000, R13.reuse, 0xb8, !PT ;  /* 0x800000000e0e7812 */ /* 0x100fe200078eb80d */
[----:B------:R-:W-:Y:S01]  /*03b0*/  @!P3 FFMA R14, R13, R2, R13 ;  /* 0x000000020d0eb223 */ /* 0x000fe2000000000d */
[----:B------:R-:W-:Y:S01]  /*03c0*/  FMUL R13, R9, 0.5 ;  /* 0x3f000000090d7820 */ /* 0x000fe20000400000 */
[----:B------:R-:W-:Y:S01]  /*03d0*/  FMUL R12, R8, R15 ;  /* 0x0000000f080c7220 */ /* 0x000fe20000400000 */
[----:B0-----:R-:W-:-:S04]  /*03e0*/  IMAD.WIDE.U32 R8, R11, 0x8, R4 ;  /* 0x000000080b087825 */ /* 0x001fc800078e0004 */
[----:B------:R-:W-:Y:S01]  /*03f0*/  FADD R14, R14, 1 ;  /* 0x3f8000000e0e7421 */ /* 0x000fe20000000000 */
[----:B------:R-:W-:-:S03]  /*0400*/  IADD3 R11, PT, PT, R10, R11, RZ ;  /* 0x0000000b0a0b7210 */ /* 0x000fc60007ffe0ff */
[----:B------:R-:W-:Y:S01]  /*0410*/  FMUL R13, R13, R14 ;  /* 0x0000000e0d0d7220 */ /* 0x000fe20000400000 */
[----:B------:R-:W-:-:S04]  /*0420*/  ISETP.GE.U32.AND P0, PT, R11, UR4, PT ;  /* 0x000000040b007c0c */ /* 0x000fc8000bf06070 */
[----:B------:R1:W-:Y:S09]  /*0430*/  STG.E.64 desc[UR6][R8.64], R12 ;  /* 0x0000000c08007986 */ /* 0x0003f2000c101b06 */
[----:B------:R-:W-:Y:S05]  /*0440*/  @!P0 BRA `(.L_x_26) ;  /* 0xfffffffc002c8947 */ /* 0x000fea000383ffff */
.L_x_25:
[----:B------:R-:W-:Y:S05]  /*0450*/  BSYNC.RECONVERGENT B0 ;  /* 0x0000000000007941 */ /* 0x000fea0003800200 */
.L_x_24:
[----:B------:R-:W-:-:S06]  /*0460*/  ULOP3.LUT UR5, UR8, 0x1, URZ, 0xc0, !UPT ;  /* 0x0000000108057892 */ /* 0x000fcc000f8ec0ff */
[----:B------:R-:W-:-:S13]  /*0470*/  ISETP.GE.AND P0, PT, R3, UR5, PT ;  /* 0x0000000503007c0c */ /* 0x000fda000bf06270 */
[----:B------:R-:W-:Y:S05]  /*0480*/  @P0 EXIT ;  /* 0x000000000000094d */ /* 0x000fea0003800000 */
[----:B------:R-:W0:Y:S01]  /*0490*/  LDC.64 R4, c[0x0][0x388] ;  /* 0x0000e200ff047b82 */ /* 0x000e220000000a00 */
        /* <DEDUP_REMOVED lines=14> */
[C---:B-1----:R-:W-:Y:S01]  /*0580*/  FMUL R9, R5.reuse, R5 ;  /* 0x0000000505097220 */ /* 0x042fe20000400000 */
        /* <DEDUP_REMOVED lines=17> */
.L_x_27:
        /* <DEDUP_REMOVED lines=14> */
.L_x_36:


//--------------------- .text._Z16gelu_base_kernelPfS_j --------------------------
	.section	.text._Z16gelu_base_kernelPfS_j,"ax",@progbits
	.align	128
        .global         _Z16gelu_base_kernelPfS_j
        .type           _Z16gelu_base_kernelPfS_j,@function
        .size           _Z16gelu_base_kernelPfS_j,(.L_x_37 - _Z16gelu_base_kernelPfS_j)
        .other          _Z16gelu_base_kernelPfS_j,@"STO_CUDA_ENTRY STV_DEFAULT"
_Z16gelu_base_kernelPfS_j:
.text._Z16gelu_base_kernelPfS_j:
        /* <DEDUP_REMOVED lines=10> */
[----:B------:R-:W2:Y:S06]  /*00a0*/  LDCU.64 UR6, c[0x0][0x358] ;  /* 0x00006b00ff0677ac */ /* 0x000eac0008000a00 */
[----:B------:R-:W3:Y:S01]  /*00b0*/  LDC.64 R4, c[0x0][0x388] ;  /* 0x0000e200ff047b82 */ /* 0x000ee20000000a00 */
[----:B-1----:R-:W-:-:S07]  /*00c0*/  IMAD R6, R6, UR4, RZ ;  /* 0x0000000406067c24 */ /* 0x002fce000f8e02ff */
.L_x_28:
[----:B-1-3--:R-:W-:-:S06]  /*00d0*/  IMAD.WIDE R8, R7, 0x4, R4 ;  /* 0x0000000407087825 */ /* 0x00afcc00078e0204 */
[----:B--2---:R1:W2:Y:S01]  /*00e0*/  LDG.E R8, desc[UR6][R8.64] ;  /* 0x0000000608087981 */ /* 0x0042a2000c1e1900 */
[----:B------:R-:W-:Y:S01]  /*00f0*/  HFMA2 R12, -RZ, RZ, 1.125, -9232 ;  /* 0x3c80f082ff0c7431 */ /* 0x000fe200000001ff */
[----:B-1----:R-:W-:Y:S01]  /*0100*/  MOV R9, 0x3f800000 ;  /* 0x3f80000000097802 */ /* 0x002fe20000000f00 */
[----:B--2---:R-:W-:-:S04]  /*0110*/  FMUL R11, R8, 0.044714998453855514526 ;  /* 0x3d372713080b7820 */ /* 0x004fc80000400000 */
[----:B------:R-:W-:-:S04]  /*0120*/  FMUL R11, R8, R11 ;  /* 0x0000000b080b7220 */ /* 0x000fc80000400000 */
[----:B------:R-:W-:-:S04]  /*0130*/  FFMA R11, R8, R11, R8 ;  /* 0x0000000b080b7223 */ /* 0x000fc80000000008 */
[----:B------:R-:W-:-:S04]  /*0140*/  FMUL R11, R11, 0.79788458347320556641 ;  /* 0x3f4c422a0b0b7820 */ /* 0x000fc80000400000 */
[C---:B------:R-:W-:Y:S01]  /*0150*/  FMUL R0, |R11|.reuse, 2.8853900432586669922 ;  /* 0x4038aa3b0b007820 */ /* 0x040fe20000400200 */
[C---:B------:R-:W-:Y:S01]  /*0160*/  FMUL R13, R11.reuse, R11 ;  /* 0x0000000b0b0d7220 */ /* 0x040fe20000400000 */
[C---:B------:R-:W-:Y:S02]  /*0170*/  FSETP.GE.AND P1, PT, |R11|.reuse, 0.60000002384185791016, PT ;  /* 0x3f19999a0b00780b */ /* 0x040fe40003f26200 */
[----:B------:R-:W-:Y:S01]  /*0180*/  FSETP.GE.AND P0, PT, |R11|, 9.010913848876953125, PT ;  /* 0x41102cb40b00780b */ /* 0x000fe20003f06200 */
[C---:B------:R-:W-:Y:S01]  /*0190*/  FFMA R12, R13.reuse, R12, -0.052303962409496307373 ;  /* 0xbd563cae0d0c7423 */ /* 0x040fe2000000000c */
[----:B------:R-:W1:Y:S03]  /*01a0*/  MUFU.EX2 R0, R0 ;  /* 0x0000000000007308 */ /* 0x000e660000000800 */
[----:B------:R-:W-:Y:S01]  /*01b0*/  FFMA R14, R13, R12, 0.1331529766321182251 ;  /* 0x3e0859410d0e7423 */ /* 0x000fe2000000000c */
[----:B-1----:R-:W-:-:S03]  /*01c0*/  FADD R10, R0, 1 ;  /* 0x3f800000000a7421 */ /* 0x002fc60000000000 */
[----:B------:R-:W-:-:S04]  /*01d0*/  FFMA R0, R13, R14, -0.33332768082618713379 ;  /* 0xbeaaa9ed0d007423 */ /* 0x000fc8000000000e */
[----:B------:R-:W-:Y:S01]  /*01e0*/  FFMA R0, R13, R0, RZ ;  /* 0x000000000d007223 */ /* 0x000fe200000000ff */
[----:B------:R-:W1:Y:S02]  /*01f0*/  MUFU.RCP R10, R10 ;  /* 0x0000000a000a7308 */ /* 0x000e640000001000 */
[----:B-1----:R-:W-:-:S05]  /*0200*/  FFMA R9, R10, -2, R9 ;  /* 0xc00000000a097823 */ /* 0x002fca0000000009 */
[----:B------:R-:W-:-:S04]  /*0210*/  FSEL R12, R9, 1, !P0 ;  /* 0x3f800000090c7808 */ /* 0x000fc80004000000 */
[--C-:B------:R-:W-:Y:S01]  /*0220*/  LOP3.LUT R12, R12, 0x80000000, R11.reuse, 0xb8, !PT ;  /* 0x800000000c0c7812 */ /* 0x100fe200078eb80b */
[----:B------:R-:W-:Y:S01]  /*0230*/  @!P1 FFMA R12, R11, R0, R11 ;  /* 0x000000000b0c9223 */ /* 0x000fe2000000000b */
[----:B------:R-:W-:Y:S01]  /*0240*/  FMUL R0, R8, 0.5 ;  /* 0x3f00000008007820 */ /* 0x000fe20000400000 */
[----:B0-----:R-:W-:Y:S01]  /*0250*/  IMAD.WIDE R8, R7, 0x4, R2 ;  /* 0x0000000407087825 */ /* 0x001fe200078e0202 */
[----:B------:R-:W-:-:S03]  /*0260*/  IADD3 R7, PT, PT, R6, R7, RZ ;  /* 0x0000000706077210 */ /* 0x000fc60007ffe0ff */
[----:B------:R-:W-:Y:S01]  /*0270*/  FADD R11, R12, 1 ;  /* 0x3f8000000c0b7421 */ /* 0x000fe20000000000 */
[----:B------:R-:W-:-:S03]  /*0280*/  ISETP.GE.U32.AND P0, PT, R7, UR5, PT ;  /* 0x0000000507007c0c */ /* 0x000fc6000bf06070 */
[----:B------:R-:W-:-:S05]  /*0290*/  FMUL R11, R0, R11 ;  /* 0x0000000b000b7220 */ /* 0x000fca0000400000 */
[----:B------:R1:W-:Y:S05]  /*02a0*/  STG.E desc[UR6][R8.64], R11 ;  /* 0x0000000b08007986 */ /* 0x0003ea000c101906 */
[----:B------:R-:W-:Y:S05]  /*02b0*/  @!P0 BRA `(.L_x_28) ;  /* 0xfffffffc00848947 */ /* 0x000fea000383ffff */
[----:B------:R-:W-:Y:S05]  /*02c0*/  EXIT ;  /* 0x000000000000794d */ /* 0x000fea0003800000 */
.L_x_29:
        /* <DEDUP_REMOVED lines=11> */
.L_x_37:


//--------------------- .nv.shared.reserved.0     --------------------------
	.section	.nv.shared.reserved.0,"aw",@nobits
	.weak		__nv_reservedSMEM_offset_0_alias
	.size		__nv_reservedSMEM_offset_0_alias, 0, 64
	.other		__nv_reservedSMEM_offset_0_alias,@"STO_CUDA_RESERVED_SHARED STV_DEFAULT"
__nv_reservedSMEM_offset_0_alias:
	.zero		0
	.zero		64


//--------------------- .nv.constant0._Z12check_kernelIf6__halfEvPT_PT0_Pbj --------------------------
	.section	.nv.constant0._Z12check_kernelIf6__halfEvPT_PT0_Pbj,"a",@progbits
	.sectionflags	@""
	.align	4
.nv.constant0._Z12check_kernelIf6__halfEvPT_PT0_Pbj:
	.zero		924


//--------------------- .nv.constant0._Z12check_kernelIffEvPT_PT0_Pbj --------------------------
	.section	.nv.constant0._Z12check_kernelIffEvPT_PT0_Pbj,"a",@progbits
	.sectionflags	@""
	.align	4
.nv.constant0._Z12check_kernelIffEvPT_PT0_Pbj:
	.zero		924


//--------------------- .nv.constant0._Z25gelu_vector4_half2_kernelP6__halfS0_j --------------------------
	.section	.nv.constant0._Z25gelu_vector4_half2_kernelP6__halfS0_j,"a",@progbits
	.sectionflags	@""
	.align	4
.nv.constant0._Z25gelu_vector4_half2_kernelP6__halfS0_j:
	.zero		916


//--------------------- .nv.constant0._Z25gelu_vector2_half2_kernelP6__halfS0_j --------------------------
	.section	.nv.constant0._Z25gelu_vector2_half2_kernelP6__halfS0_j,"a",@progbits
	.sectionflags	@""
	.align	4
.nv.constant0._Z25gelu_vector2_half2_kernelP6__halfS0_j:
	.zero		916


//--------------------- .nv.constant0._Z17gelu_half2_kernelP6__halfS0_j --------------------------
	.section	.nv.constant0._Z17gelu_half2_kernelP6__halfS0_j,"a",@progbits
	.sectionflags	@""
	.align	4
.nv.constant0._Z17gelu_half2_kernelP6__halfS0_j:
	.zero		916


//--------------------- .nv.constant0._Z19gelu_vector4_kernelPfS_j --------------------------
	.section	.nv.constant0._Z19gelu_vector4_kernelPfS_j,"a",@progbits
	.sectionflags	@""
	.align	4
.nv.constant0._Z19gelu_vector4_kernelPfS_j:
	.zero		916


//--------------------- .nv.constant0._Z19gelu_vector2_kernelPfS_j --------------------------
	.section	.nv.constant0._Z19gelu_vector2_kernelPfS_j,"a",@progbits
	.sectionflags	@""
	.align	4
.nv.constant0._Z19gelu_vector2_kernelPfS_j:
	.zero		916


//--------------------- .nv.constant0._Z16gelu_base_kernelPfS_j --------------------------
	.section	.nv.constant0._Z16gelu_base_kernelPfS_j,"a",@progbits
	.sectionflags	@""
	.align	4
.nv.constant0._Z16gelu_base_kernelPfS_j:
	.zero		916


//--------------------- SYMBOLS --------------------------

	.type		.nv.reservedSmem.offset0,@object
	.size		.nv.reservedSmem.offset0,0x4
